def attn_fwd(
    Q,
    K,
    V,
    Out,
    Lse,
    sm_scale,
    stride_qz,
    stride_qh,
    stride_qm,
    stride_qk,
    stride_kz,
    stride_kh,
    stride_kn,
    stride_kk,
    stride_vz,
    stride_vh,
    stride_vn,
    stride_vk,
    stride_oz,
    stride_oh,
    stride_om,
    stride_ok,
    seqlen_q,
    seqlen_k,
    BLOCK_M: tl.constexpr,
    BLOCK_N: tl.constexpr,
    HEAD_DIM: tl.constexpr,
    CAUSAL: tl.constexpr,
):
    start_m = tl.program_id(0)
    off_hz = tl.program_id(1)
    q_off = off_hz * stride_qh
    k_off = off_hz * stride_kh
    v_off = off_hz * stride_vh
    offs_m = start_m * BLOCK_M + tl.arange(0, BLOCK_M)
    offs_d = tl.arange(0, HEAD_DIM)
    offs_n = tl.arange(0, BLOCK_N)
    q_ptrs = Q + q_off + offs_m[:, None] * stride_qm + offs_d[None, :] * stride_qk
    k_ptrs = K + k_off + offs_d[:, None] * stride_kk + offs_n[None, :] * stride_kn
    v_ptrs = V + v_off + offs_n[:, None] * stride_vn + offs_d[None, :] * stride_vk
    m_i = tl.full([BLOCK_M], float("-inf"), dtype=tl.float32)
    l_i = tl.zeros([BLOCK_M], dtype=tl.float32) + 1.0
    acc = tl.zeros([BLOCK_M, HEAD_DIM], dtype=tl.float32)
    q = tl.load(q_ptrs)
    acc, l_i, m_i = _attn_fwd_inner(
        acc,
        l_i,
        m_i,
        q,
        k_ptrs,
        v_ptrs,
        sm_scale,
        stride_kn,
        stride_vn,
        start_m,
        seqlen_k,
        BLOCK_M,
        BLOCK_N,
        HEAD_DIM,
        CAUSAL,
    )
    acc = acc / l_i[:, None]
    lse = m_i + tl.math.log2(l_i) / 1.4426950408889634
    o_ptrs = (
        Out
        + off_hz * stride_oh
        + offs_m[:, None] * stride_om
        + offs_d[None, :] * stride_ok
    )
    tl.store(o_ptrs, acc.to(Out.dtype.element_ty))
    tl.store(Lse + off_hz * seqlen_q + offs_m, lse)

# config = {"BLOCK_M": 128, "BLOCK_N": 128, "HEAD_DIM": 64, "arch": "sm_100", "causal": true, "dtype": "fp16", "num_stages": 3, "num_warps": 8}
# arch = sm_100


// ===== COMPILED SASS (sm_100a) =====

	.target	sm_100a

	.elftype	@"ET_EXEC"


//--------------------- .note.nv.tkinfo           --------------------------
	.section	.note.nv.tkinfo,"",@"SHT_NOTE"
	.sectionflags	@"SHF_NOTE_NV_TKINFO"
	.tkinfo
        /*0018*/ 	.word	0x00000081
        /*0030*/ 	.string	""
        /*0030*/ 	.string	"ptxas-blackwell"
        /*0030*/ 	.string	"Cuda compilation tools, release 12.9, V12.9.86"
        /*0030*/ 	.string	"Build cuda_12.9.r12.9/compiler.36037853_0"
        /*0030*/ 	.string	"-v  -suppress-debug-info  -lineinfo  -arch sm_100a "



//--------------------- .note.nv.cuver            --------------------------
	.section	.note.nv.cuver,"",@"SHT_NOTE"
	.sectionflags	@"SHF_NOTE_NV_CUVER"
        /*0018*/ 	.short	0x0001
        /*001a*/ 	.short	0x0064
        /*001c*/ 	.short	0x0001
        /*001e*/ 	.short	0x0000
        /*0020*/ 	.short	0x0001
        /*0022*/ 	.short	0x0000


//--------------------- .nv.info                  --------------------------
	.section	.nv.info,"",@"SHT_CUDA_INFO"
	.align	4


	//----- nvinfo : EIATTR_REGCOUNT
	.align		4
        /*0000*/ 	.byte	0x04, 0x2f
        /*0002*/ 	.short	(.L_5 - .L_4)
	.align		4
.L_4:
        /*0004*/ 	.word	index@(attn_fwd)
        /*0008*/ 	.word	0x000000ff


	//----- nvinfo : EIATTR_FRAME_SIZE
	.align		4
.L_5:
        /*000c*/ 	.byte	0x04, 0x11
        /*000e*/ 	.short	(.L_7 - .L_6)
	.align		4
.L_6:
        /*0010*/ 	.word	index@($__internal_2_$__cuda_sm10x_tcgen05_guardrail_trap_unallocated_columns_being_dealloced)
        /*0014*/ 	.word	0x00000000


	//----- nvinfo : EIATTR_FRAME_SIZE
	.align		4
.L_7:
        /*0018*/ 	.byte	0x04, 0x11
        /*001a*/ 	.short	(.L_9 - .L_8)
	.align		4
.L_8:
        /*001c*/ 	.word	index@($__internal_1_$__cuda_sm10x_tcgen05_guardrail_trap_phase_invalid_during_alloc)
        /*0020*/ 	.word	0x00000000


	//----- nvinfo : EIATTR_FRAME_SIZE
	.align		4
.L_9:
        /*0024*/ 	.byte	0x04, 0x11
        /*0026*/ 	.short	(.L_11 - .L_10)
	.align		4
.L_10:
        /*0028*/ 	.word	index@($__internal_0_$__cuda_sm10x_tcgen05_guardrail_trap_col_being_dealloced_not_returned_by_alloc)
        /*002c*/ 	.word	0x00000000


	//----- nvinfo : EIATTR_FRAME_SIZE
	.align		4
.L_11:
        /*0030*/ 	.byte	0x04, 0x11
        /*0032*/ 	.short	(.L_13 - .L_12)
	.align		4
.L_12:
        /*0034*/ 	.word	index@(attn_fwd)
        /*0038*/ 	.word	0x00000000


	//----- nvinfo : EIATTR_MIN_STACK_SIZE
	.align		4
.L_13:
        /*003c*/ 	.byte	0x04, 0x12
        /*003e*/ 	.short	(.L_15 - .L_14)
	.align		4
.L_14:
        /*0040*/ 	.word	index@(attn_fwd)
        /*0044*/ 	.word	0x00000000
.L_15:


//--------------------- .nv.info.attn_fwd         --------------------------
	.section	.nv.info.attn_fwd,"",@"SHT_CUDA_INFO"
	.sectionflags	@""
	.align	4


	//----- nvinfo : EIATTR_CUDA_API_VERSION
	.align		4
        /*0000*/ 	.byte	0x04, 0x37
        /*0002*/ 	.short	(.L_17 - .L_16)
.L_16:
        /*0004*/ 	.word	0x00000081


	//----- nvinfo : EIATTR_KPARAM_INFO
	.align		4
.L_17:
        /*0008*/ 	.byte	0x04, 0x17
        /*000a*/ 	.short	(.L_19 - .L_18)
.L_18:
        /*000c*/ 	.word	0x00000000
        /*0010*/ 	.short	0x0019
        /*0012*/ 	.short	0x0080
        /*0014*/ 	.byte	0x00, 0xf4, 0x21, 0x00


	//----- nvinfo : EIATTR_KPARAM_INFO
	.align		4
.L_19:
        /*0018*/ 	.byte	0x04, 0x17
        /*001a*/ 	.short	(.L_21 - .L_20)
.L_20:
        /*001c*/ 	.word	0x00000000
        /*0020*/ 	.short	0x0018
        /*0022*/ 	.short	0x0078
        /*0024*/ 	.byte	0x00, 0xf4, 0x21, 0x00


	//----- nvinfo : EIATTR_KPARAM_INFO
	.align		4
.L_21:
        /*0028*/ 	.byte	0x04, 0x17
        /*002a*/ 	.short	(.L_23 - .L_22)
.L_22:
        /*002c*/ 	.word	0x00000000
        /*0030*/ 	.short	0x0017
        /*0032*/ 	.short	0x0070
        /*0034*/ 	.byte	0x00, 0xf0, 0x11, 0x00


	//----- nvinfo : EIATTR_KPARAM_INFO
	.align		4
.L_23:
        /*0038*/ 	.byte	0x04, 0x17
        /*003a*/ 	.short	(.L_25 - .L_24)
.L_24:
        /*003c*/ 	.word	0x00000000
        /*0040*/ 	.short	0x0016
        /*0042*/ 	.short	0x006c
        /*0044*/ 	.byte	0x00, 0xf0, 0x11, 0x00


	//----- nvinfo : EIATTR_KPARAM_INFO
	.align		4
.L_25:
        /*0048*/ 	.byte	0x04, 0x17
        /*004a*/ 	.short	(.L_27 - .L_26)
.L_26:
        /*004c*/ 	.word	0x00000000
        /*0050*/ 	.short	0x0015
        /*0052*/ 	.short	0x0068
        /*0054*/ 	.byte	0x00, 0xf0, 0x11, 0x00


	//----- nvinfo : EIATTR_KPARAM_INFO
	.align		4
.L_27:
        /*0058*/ 	.byte	0x04, 0x17
        /*005a*/ 	.short	(.L_29 - .L_28)
.L_28:
        /*005c*/ 	.word	0x00000000
        /*0060*/ 	.short	0x0014
        /*0062*/ 	.short	0x0064
        /*0064*/ 	.byte	0x00, 0xf0, 0x11, 0x00


	//----- nvinfo : EIATTR_KPARAM_INFO
	.align		4
.L_29:
        /*0068*/ 	.byte	0x04, 0x17
        /*006a*/ 	.short	(.L_31 - .L_30)
.L_30:
        /*006c*/ 	.word	0x00000000
        /*0070*/ 	.short	0x0013
        /*0072*/ 	.short	0x0060
        /*0074*/ 	.byte	0x00, 0xf0, 0x11, 0x00


	//----- nvinfo : EIATTR_KPARAM_INFO
	.align		4
.L_31:
        /*0078*/ 	.byte	0x04, 0x17
        /*007a*/ 	.short	(.L_33 - .L_32)
.L_32:
        /*007c*/ 	.word	0x00000000
        /*0080*/ 	.short	0x0012
        /*0082*/ 	.short	0x005c
        /*0084*/ 	.byte	0x00, 0xf0, 0x11, 0x00


	//----- nvinfo : EIATTR_KPARAM_INFO
	.align		4
.L_33:
        /*0088*/ 	.byte	0x04, 0x17
        /*008a*/ 	.short	(.L_35 - .L_34)
.L_34:
        /*008c*/ 	.word	0x00000000
        /*0090*/ 	.short	0x0011
        /*0092*/ 	.short	0x0058
        /*0094*/ 	.byte	0x00, 0xf0, 0x11, 0x00


	//----- nvinfo : EIATTR_KPARAM_INFO
	.align		4
.L_35:
        /*0098*/ 	.byte	0x04, 0x17
        /*009a*/ 	.short	(.L_37 - .L_36)
.L_36:
        /*009c*/ 	.word	0x00000000
        /*00a0*/ 	.short	0x0010
        /*00a2*/ 	.short	0x0054
        /*00a4*/ 	.byte	0x00, 0xf0, 0x11, 0x00


	//----- nvinfo : EIATTR_KPARAM_INFO
	.align		4
.L_37:
        /*00a8*/ 	.byte	0x04, 0x17
        /*00aa*/ 	.short	(.L_39 - .L_38)
.L_38:
        /*00ac*/ 	.word	0x00000000
        /*00b0*/ 	.short	0x000f
        /*00b2*/ 	.short	0x0050
        /*00b4*/ 	.byte	0x00, 0xf0, 0x11, 0x00


	//----- nvinfo : EIATTR_KPARAM_INFO
	.align		4
.L_39:
        /*00b8*/ 	.byte	0x04, 0x17
        /*00ba*/ 	.short	(.L_41 - .L_40)
.L_40:
        /*00bc*/ 	.word	0x00000000
        /*00c0*/ 	.short	0x000e
        /*00c2*/ 	.short	0x004c
        /*00c4*/ 	.byte	0x00, 0xf0, 0x11, 0x00


	//----- nvinfo : EIATTR_KPARAM_INFO
	.align		4
.L_41:
        /*00c8*/ 	.byte	0x04, 0x17
        /*00ca*/ 	.short	(.L_43 - .L_42)
.L_42:
        /*00cc*/ 	.word	0x00000000
        /*00d0*/ 	.short	0x000d
        /*00d2*/ 	.short	0x0048
        /*00d4*/ 	.byte	0x00, 0xf0, 0x11, 0x00


	//----- nvinfo : EIATTR_KPARAM_INFO
	.align		4
.L_43:
        /*00d8*/ 	.byte	0x04, 0x17
        /*00da*/ 	.short	(.L_45 - .L_44)
.L_44:
        /*00dc*/ 	.word	0x00000000
        /*00e0*/ 	.short	0x000c
        /*00e2*/ 	.short	0x0044
        /*00e4*/ 	.byte	0x00, 0xf0, 0x11, 0x00


	//----- nvinfo : EIATTR_KPARAM_INFO
	.align		4
.L_45:
        /*00e8*/ 	.byte	0x04, 0x17
        /*00ea*/ 	.short	(.L_47 - .L_46)
.L_46:
        /*00ec*/ 	.word	0x00000000
        /*00f0*/ 	.short	0x000b
        /*00f2*/ 	.short	0x0040
        /*00f4*/ 	.byte	0x00, 0xf0, 0x11, 0x00


	//----- nvinfo : EIATTR_KPARAM_INFO
	.align		4
.L_47:
        /*00f8*/ 	.byte	0x04, 0x17
        /*00fa*/ 	.short	(.L_49 - .L_48)
.L_48:
        /*00fc*/ 	.word	0x00000000
        /*0100*/ 	.short	0x000a
        /*0102*/ 	.short	0x003c
        /*0104*/ 	.byte	0x00, 0xf0, 0x11, 0x00


	//----- nvinfo : EIATTR_KPARAM_INFO
	.align		4
.L_49:
        /*0108*/ 	.byte	0x04, 0x17
        /*010a*/ 	.short	(.L_51 - .L_50)
.L_50:
        /*010c*/ 	.word	0x00000000
        /*0110*/ 	.short	0x0009
        /*0112*/ 	.short	0x0038
        /*0114*/ 	.byte	0x00, 0xf0, 0x11, 0x00


	//----- nvinfo : EIATTR_KPARAM_INFO
	.align		4
.L_51:
        /*0118*/ 	.byte	0x04, 0x17
        /*011a*/ 	.short	(.L_53 - .L_52)
.L_52:
        /*011c*/ 	.word	0x00000000
        /*0120*/ 	.short	0x0008
        /*0122*/ 	.short	0x0034
        /*0124*/ 	.byte	0x00, 0xf0, 0x11, 0x00


	//----- nvinfo : EIATTR_KPARAM_INFO
	.align		4
.L_53:
        /*0128*/ 	.byte	0x04, 0x17
        /*012a*/ 	.short	(.L_55 - .L_54)
.L_54:
        /*012c*/ 	.word	0x00000000
        /*0130*/ 	.short	0x0007
        /*0132*/ 	.short	0x0030
        /*0134*/ 	.byte	0x00, 0xf0, 0x11, 0x00


	//----- nvinfo : EIATTR_KPARAM_INFO
	.align		4
.L_55:
        /*0138*/ 	.byte	0x04, 0x17
        /*013a*/ 	.short	(.L_57 - .L_56)
.L_56:
        /*013c*/ 	.word	0x00000000
        /*0140*/ 	.short	0x0006
        /*0142*/ 	.short	0x002c
        /*0144*/ 	.byte	0x00, 0xf0, 0x11, 0x00


	//----- nvinfo : EIATTR_KPARAM_INFO
	.align		4
.L_57:
        /*0148*/ 	.byte	0x04, 0x17
        /*014a*/ 	.short	(.L_59 - .L_58)
.L_58:
        /*014c*/ 	.word	0x00000000
        /*0150*/ 	.short	0x0005
        /*0152*/ 	.short	0x0028
        /*0154*/ 	.byte	0x00, 0xf0, 0x11, 0x00


	//----- nvinfo : EIATTR_KPARAM_INFO
	.align		4
.L_59:
        /*0158*/ 	.byte	0x04, 0x17
        /*015a*/ 	.short	(.L_61 - .L_60)
.L_60:
        /*015c*/ 	.word	0x00000000
        /*0160*/ 	.short	0x0004
        /*0162*/ 	.short	0x0020
        /*0164*/ 	.byte	0x00, 0xf4, 0x21, 0x00


	//----- nvinfo : EIATTR_KPARAM_INFO
	.align		4
.L_61:
        /*0168*/ 	.byte	0x04, 0x17
        /*016a*/ 	.short	(.L_63 - .L_62)
.L_62:
        /*016c*/ 	.word	0x00000000
        /*0170*/ 	.short	0x0003
        /*0172*/ 	.short	0x0018
        /*0174*/ 	.byte	0x00, 0xf4, 0x21, 0x00


	//----- nvinfo : EIATTR_KPARAM_INFO
	.align		4
.L_63:
        /*0178*/ 	.byte	0x04, 0x17
        /*017a*/ 	.short	(.L_65 - .L_64)
.L_64:
        /*017c*/ 	.word	0x00000000
        /*0180*/ 	.short	0x0002
        /*0182*/ 	.short	0x0010
        /*0184*/ 	.byte	0x00, 0xf4, 0x21, 0x00


	//----- nvinfo : EIATTR_KPARAM_INFO
	.align		4
.L_65:
        /*0188*/ 	.byte	0x04, 0x17
        /*018a*/ 	.short	(.L_67 - .L_66)
.L_66:
        /*018c*/ 	.word	0x00000000
        /*0190*/ 	.short	0x0001
        /*0192*/ 	.short	0x0008
        /*0194*/ 	.byte	0x00, 0xf4, 0x21, 0x00


	//----- nvinfo : EIATTR_KPARAM_INFO
	.align		4
.L_67:
        /*0198*/ 	.byte	0x04, 0x17
        /*019a*/ 	.short	(.L_69 - .L_68)
.L_68:
        /*019c*/ 	.word	0x00000000
        /*01a0*/ 	.short	0x0000
        /*01a2*/ 	.short	0x0000
        /*01a4*/ 	.byte	0x00, 0xf4, 0x21, 0x00


	//----- nvinfo : EIATTR_AT_ENTRY_FRAGMENTS
	.align		4
.L_69:
        /*01a8*/ 	.byte	0x04, 0x4f
        /*01aa*/ 	.short	(.L_71 - .L_70)


	//   ....[0]....
.L_70:
        /*01ac*/ 	.word	0x00000004


	//----- nvinfo : EIATTR_RESERVED_SMEM_USED
	.align		4
.L_71:
        /*01b0*/ 	.byte	0x01, 0x41
	.zero		2


	//----- nvinfo : EIATTR_SPARSE_MMA_MASK
	.align		4
        /*01b4*/ 	.byte	0x03, 0x50
        /*01b6*/ 	.short	0x0000


	//----- nvinfo : EIATTR_TCGEN05_1CTA_USED
	.align		4
        /*01b8*/ 	.byte	0x01, 0x51
	.zero		2


	//----- nvinfo : EIATTR_MAXREG_COUNT
	.align		4
        /*01bc*/ 	.byte	0x03, 0x1b
        /*01be*/ 	.short	0x00ff


	//----- nvinfo : EIATTR_NUM_BARRIERS
	.align		4
        /*01c0*/ 	.byte	0x02, 0x4c
        /*01c2*/ 	.byte	0x01
	.zero		1


	//----- nvinfo : EIATTR_INT_WARP_WIDE_INSTR_OFFSETS
	.align		4
        /*01c4*/ 	.byte	0x04, 0x31
        /*01c6*/ 	.short	(.L_73 - .L_72)


	//   ....[0]....
.L_72:
        /*01c8*/ 	.word	0x000015e0


	//   ....[1]....
        /*01cc*/ 	.word	0x000015f0


	//   ....[2]....
        /*01d0*/ 	.word	0x00001ce0


	//   ....[3]....
        /*01d4*/ 	.word	0x00001d60


	//   ....[4]....
        /*01d8*/ 	.word	0x00006510


	//   ....[5]....
        /*01dc*/ 	.word	0x0000c500


	//   ....[6]....
        /*01e0*/ 	.word	0x0000c550


	//----- nvinfo : EIATTR_COOP_GROUP_MASK_REGIDS
	.align		4
.L_73:
        /*01e4*/ 	.byte	0x04, 0x29
        /*01e6*/ 	.short	(.L_75 - .L_74)


	//   ....[0]....
.L_74:
        /*01e8*/ 	.word	0xffffffff


	//   ....[1]....
        /*01ec*/ 	.word	0xffffffff


	//   ....[2]....
        /*01f0*/ 	.word	0xffffffff


	//   ....[3]....
        /*01f4*/ 	.word	0xffffffff


	//   ....[4]....
        /*01f8*/ 	.word	0xffffffff


	//   ....[5]....
        /*01fc*/ 	.word	0xffffffff


	//   ....[6]....
        /*0200*/ 	.word	0xffffffff


	//   ....[7]....
        /*0204*/ 	.word	0xffffffff


	//----- nvinfo : EIATTR_COOP_GROUP_INSTR_OFFSETS
	.align		4
.L_75:
        /*0208*/ 	.byte	0x04, 0x28
        /*020a*/ 	.short	(.L_77 - .L_76)


	//   ....[0]....
.L_76:
        /*020c*/ 	.word	0x00000060


	//   ....[1]....
        /*0210*/ 	.word	0x00000320


	//   ....[2]....
        /*0214*/ 	.word	0x00003600


	//   ....[3]....
        /*0218*/ 	.word	0x00005470


	//   ....[4]....
        /*021c*/ 	.word	0x00008a90


	//   ....[5]....
        /*0220*/ 	.word	0x00009c30


	//   ....[6]....
        /*0224*/ 	.word	0x0000c390


	//   ....[7]....
        /*0228*/ 	.word	0x0000c600


	//----- nvinfo : EIATTR_VRC_CTA_INIT_COUNT
	.align		4
.L_77:
        /*022c*/ 	.byte	0x02, 0x4a
        /*022e*/ 	.byte	0x80
	.zero		1


	//----- nvinfo : EIATTR_MBARRIER_INSTR_OFFSETS
	.align		4
        /*0230*/ 	.byte	0x04, 0x39
        /*0232*/ 	.short	(.L_79 - .L_78)


	//   ....[0]....
.L_78:
        /*0234*/ 	.word	0x00001a70
        /*0238*/ 	.word	0x000000ff
        /*023c*/ 	.word	0x00000000
        /*0240*/ 	.short	0x0100
        /*0242*/ 	.byte	0x0a
	.zero		1


	//   ....[1]....
        /*0244*/ 	.word	0x00001d50
        /*0248*/ 	.word	0x000000ff
        /*024c*/ 	.word	0x00010008
        /*0250*/ 	.short	0x0100
        /*0252*/ 	.byte	0x07
	.zero		1


	//   ....[2]....
        /*0254*/ 	.word	0x00001fc0
        /*0258*/ 	.word	0x000000ff
        /*025c*/ 	.word	0x00008000
        /*0260*/ 	.short	0x0100
        /*0262*/ 	.byte	0x07
	.zero		1


	//   ....[3]....
        /*0264*/ 	.word	0x00002220
        /*0268*/ 	.word	0x000000ff
        /*026c*/ 	.word	0x00008000
        /*0270*/ 	.short	0x010a
        /*0272*/ 	.byte	0x07
	.zero		1


	//   ....[4]....
        /*0274*/ 	.word	0x00002370
        /*0278*/ 	.word	0x000000ff
        /*027c*/ 	.word	0x00008000
        /*0280*/ 	.short	0x0108
        /*0282*/ 	.byte	0x07
	.zero		1


	//   ....[5]....
        /*0284*/ 	.word	0x000068a0
        /*0288*/ 	.word	0x000000ff
        /*028c*/ 	.word	0x00010010
        /*0290*/ 	.short	0x0100
        /*0292*/ 	.byte	0x07
	.zero		1


	//   ....[6]....
        /*0294*/ 	.word	0x00006b40
        /*0298*/ 	.word	0x000000ff
        /*029c*/ 	.word	0x00010010
        /*02a0*/ 	.short	0x010a
        /*02a2*/ 	.byte	0x07
	.zero		1


	//   ....[7]....
        /*02a4*/ 	.word	0x00008aa0
        /*02a8*/ 	.word	0x000000ff
        /*02ac*/ 	.word	0x00010010
        /*02b0*/ 	.short	0x0108
        /*02b2*/ 	.byte	0x07
	.zero		1


	//   ....[8]....
        /*02b4*/ 	.word	0x00009ad0
        /*02b8*/ 	.word	0x000000ff
        /*02bc*/ 	.word	0x00000000
        /*02c0*/ 	.short	0x010a
        /*02c2*/ 	.byte	0x0a
	.zero		1


	//   ....[9]....
        /*02c4*/ 	.word	0x0000ad70
        /*02c8*/ 	.word	0x000000ff
        /*02cc*/ 	.word	0x00000000
        /*02d0*/ 	.short	0x010a
        /*02d2*/ 	.byte	0x0a
	.zero		1


	//   ....[10]....
        /*02d4*/ 	.word	0x0000ae80
        /*02d8*/ 	.word	0x000000ff
        /*02dc*/ 	.word	0x00010000
        /*02e0*/ 	.short	0x0108
        /*02e2*/ 	.byte	0x07
	.zero		1


	//   ....[11]....
        /*02e4*/ 	.word	0x0000aeb0
        /*02e8*/ 	.word	0x000000ff
        /*02ec*/ 	.word	0x00010008
        /*02f0*/ 	.short	0x0108
        /*02f2*/ 	.byte	0x07
	.zero		1


	//   ....[12]....
        /*02f4*/ 	.word	0x0000c620
        /*02f8*/ 	.word	0x000000ff
        /*02fc*/ 	.word	0x00008000
        /*0300*/ 	.short	0x010a
        /*0302*/ 	.byte	0x07
	.zero		1


	//   ....[13]....
        /*0304*/ 	.word	0x0000c650
        /*0308*/ 	.word	0x000000ff
        /*030c*/ 	.word	0x00010010
        /*0310*/ 	.short	0x010a
        /*0312*/ 	.byte	0x07
	.zero		1


	//   ....[14]....
        /*0314*/ 	.word	0x0000c690
        /*0318*/ 	.word	0x000000ff
        /*031c*/ 	.word	0x00000000
        /*0320*/ 	.short	0x010a
        /*0322*/ 	.byte	0x0a
	.zero		1


	//   ....[15]....
        /*0324*/ 	.word	0x0000c6c0
        /*0328*/ 	.word	0x000000ff
        /*032c*/ 	.word	0x00000000
        /*0330*/ 	.short	0x010a
        /*0332*/ 	.byte	0x0a
	.zero		1


	//----- nvinfo : EIATTR_NUM_MBARRIERS
	.align		4
.L_79:
        /*0334*/ 	.byte	0x03, 0x38
        /*0336*/ 	.short	0xffff


	//----- nvinfo : EIATTR_EXIT_INSTR_OFFSETS
	.align		4
        /*0338*/ 	.byte	0x04, 0x1c
        /*033a*/ 	.short	(.L_81 - .L_80)


	//   ....[0]....
.L_80:
        /*033c*/ 	.word	0x0000c610


	//----- nvinfo : EIATTR_REQNTID
	.align		4
.L_81:
        /*0340*/ 	.byte	0x04, 0x10
        /*0342*/ 	.short	(.L_83 - .L_82)
.L_82:
        /*0344*/ 	.word	0x00000100
        /*0348*/ 	.word	0x00000001
        /*034c*/ 	.word	0x00000001


	//----- nvinfo : EIATTR_CRS_STACK_SIZE
	.align		4
.L_83:
        /*0350*/ 	.byte	0x04, 0x1e
        /*0352*/ 	.short	(.L_85 - .L_84)
.L_84:
        /*0354*/ 	.word	0x00000000


	//----- nvinfo : EIATTR_CBANK_PARAM_SIZE
	.align		4
.L_85:
        /*0358*/ 	.byte	0x03, 0x19
        /*035a*/ 	.short	0x0088


	//----- nvinfo : EIATTR_PARAM_CBANK
	.align		4
        /*035c*/ 	.byte	0x04, 0x0a
        /*035e*/ 	.short	(.L_87 - .L_86)
	.align		4
.L_86:
        /*0360*/ 	.word	index@(.nv.constant0.attn_fwd)
        /*0364*/ 	.short	0x0380
        /*0366*/ 	.short	0x0088


	//----- nvinfo : EIATTR_SW_WAR
	.align		4
.L_87:
        /*0368*/ 	.byte	0x04, 0x36
        /*036a*/ 	.short	(.L_89 - .L_88)
.L_88:
        /*036c*/ 	.word	0x00000008
.L_89:


//--------------------- .nv.compat                --------------------------
	.section	.nv.compat,"",@"SHT_CUDA_COMPAT_INFO"
	.align	4
        /*0000*/ 	.byte	0x02, 0x02, 0x02, 0x00, 0x02, 0x05, 0x05, 0x00, 0x02, 0x03, 0x00, 0x00, 0x02, 0x06, 0x01, 0x00


//--------------------- .nv.callgraph             --------------------------
	.section	.nv.callgraph,"",@"SHT_CUDA_CALLGRAPH"
	.align	4
	.sectionentsize	8
	.align		4
        /*0000*/ 	.word	0x00000000
	.align		4
        /*0004*/ 	.word	0xffffffff
	.align		4
        /*0008*/ 	.word	0x00000000
	.align		4
        /*000c*/ 	.word	0xfffffffe
	.align		4
        /*0010*/ 	.word	0x00000000
	.align		4
        /*0014*/ 	.word	0xfffffffd
	.align		4
        /*0018*/ 	.word	0x00000000
	.align		4
        /*001c*/ 	.word	0xfffffffc


//--------------------- .nv.constant4             --------------------------
	.section	.nv.constant4,"a",@progbits
	.align	8
	.align		8
.nv.constant4:
        /*0000*/ 	.dword	_$_str


//--------------------- .text.attn_fwd            --------------------------
	.section	.text.attn_fwd,"ax",@progbits
	.align	128
        .global         attn_fwd
        .type           attn_fwd,@function
        .size           attn_fwd,(.L_x_28 - attn_fwd)
        .other          attn_fwd,@"STO_CUDA_ENTRY STV_DEFAULT"
attn_fwd:
.text.attn_fwd:
[----:B------:R-:W0:Y:S01]  /*0000*/  LDC R1, c[0x0][0x37c] ;  /* 0x0000df00ff017b82 */ /* 0x000e220000000800 */
[----:B------:R-:W1:Y:S02]  /*0010*/  S2R R0, SR_TID.X ;  /* 0x0000000000007919 */ /* 0x000e640000002100 */
[----:B-1----:R-:W-:-:S13]  /*0020*/  ISETP.GE.U32.AND P0, PT, R0, 0x20, PT ;  /* 0x000000200000780c */ /* 0x002fda0003f06070 */
[----:B------:R-:W-:Y:S02]  /*0030*/  VOTEU.ANY UP1, P0 ;  /* 0x0000000000ff7886 */ /* 0x000fe40000020100 */
[----:B0-----:R-:W-:Y:S05]  /*0040*/  BRA.U UP1, `(.L_x_0) ;  /* 0x0000000101b87547 */ /* 0x001fea000b800000 */
[----:B------:R-:W0:Y:S01]  /*0050*/  S2UR UR6, SR_CgaCtaId ;  /* 0x00000000000679c3 */ /* 0x000e220000008800 */
[----:B------:R-:W-:Y:S01]  /*0060*/  NOP ;  /* 0x0000000000007918 */ /* 0x000fe20000000000 */
[----:B------:R-:W-:Y:S02]  /*0070*/  UMOV UR4, 0x40 ;  /* 0x0000004000047882 */ /* 0x000fe40000000000 */
[----:B0-----:R-:W-:-:S09]  /*0080*/  ULEA UR4, UR6, UR4, 0x18 ;  /* 0x0000000406047291 */ /* 0x001fd2000f8ec0ff */
[----:B------:R-:W0:Y:S01]  /*0090*/  LDS.U8 R2, [UR4] ;  /* 0x00000004ff027984 */ /* 0x000e220008000000 */
[----:B------:R-:W-:Y:S02]  /*00a0*/  UMOV UR4, 0x400 ;  /* 0x0000040000047882 */ /* 0x000fe40000000000 */
[----:B------:R-:W-:Y:S01]  /*00b0*/  ULEA UR4, UR6, UR4, 0x18 ;  /* 0x0000000406047291 */ /* 0x000fe2000f8ec0ff */
[----:B0-----:R-:W-:-:S13]  /*00c0*/  ISETP.NE.AND P0, PT, R2, RZ, PT ;  /* 0x000000ff0200720c */ /* 0x001fda0003f05270 */
[----:B------:R-:W-:Y:S05]  /*00d0*/  @P0 BRA `(.L_x_1) ;  /* 0x00000000007c0947 */ /* 0x000fea0003800000 */
[----:B------:R-:W-:-:S13]  /*00e0*/  ELECT P0, URZ, PT ;  /* 0x0000000000ff782f */ /* 0x000fda0003800000 */
[----:B------:R-:W-:Y:S05]  /*00f0*/  @!P0 BRA `(.L_x_2) ;  /* 0x0000000000848947 */ /* 0x000fea0003800000 */
[----:B------:R-:W-:Y:S01]  /*0100*/  UMOV UR5, 0x8 ;  /* 0x0000000800057882 */ /* 0x000fe20000000000 */
[----:B------:R-:W-:Y:S02]  /*0110*/  IMAD.MOV.U32 R5, RZ, RZ, 0x1 ;  /* 0x00000001ff057424 */ /* 0x000fe400078e00ff */
[----:B------:R-:W-:Y:S02]  /*0120*/  IMAD.MOV.U32 R3, RZ, RZ, 0xff ;  /* 0x000000ffff037424 */ /* 0x000fe400078e00ff */
[----:B------:R-:W-:Y:S04]  /*0130*/  DEPBAR.LE SB0, 0x36 ;  /* 0x00008d800000791a */ /* 0x000fe80000000000 */
[----:B------:R-:W0:Y:S02]  /*0140*/  UTCATOMSWS.FIND_AND_SET.ALIGN UP0, UR5, UR5 ;  /* 0x00000005000575e3 */ /* 0x000e240008000800 */
[----:B0-----:R-:W-:-:S04]  /*0150*/  PLOP3.LUT P0, PT, PT, PT, UP0, 0x80, 0x8 ;  /* 0x000000000008781c */ /* 0x001fc80003f0f008 */
[----:B------:R-:W-:-:S04]  /*0160*/  SEL R2, RZ, 0xffffffff, !P0 ;  /* 0xffffffffff027807 */ /* 0x000fc80004000000 */
[----:B------:R-:W-:Y:S01]  /*0170*/  ISETP.NE.AND P0, PT, R2, RZ, PT ;  /* 0x000000ff0200720c */ /* 0x000fe20003f05270 */
[----:B------:R-:W-:-:S12]  /*0180*/  IMAD.U32 R2, RZ, RZ, UR5 ;  /* 0x00000005ff027e24 */ /* 0x000fd8000f8e00ff */
[----:B------:R-:W-:Y:S05]  /*0190*/  @P0 BRA `(.L_x_3) ;  /* 0x0000000000240947 */ /* 0x000fea0003800000 */
.L_x_4:
[----:B------:R-:W-:Y:S05]  /*01a0*/  NANOSLEEP 0x64 ;  /* 0x000000640000795d */ /* 0x000fea0003800000 */
[----:B------:R-:W-:-:S05]  /*01b0*/  UMOV UR5, 0x8 ;  /* 0x0000000800057882 */ /* 0x000fca0000000000 */
[----:B------:R-:W-:Y:S04]  /*01c0*/  DEPBAR.LE SB0, 0x36 ;  /* 0x00008d800000791a */ /* 0x000fe80000000000 */
[----:B------:R-:W0:Y:S02]  /*01d0*/  UTCATOMSWS.FIND_AND_SET.ALIGN UP0, UR5, UR5 ;  /* 0x00000005000575e3 */ /* 0x000e240008000800 */
[----:B0-----:R-:W-:-:S04]  /*01e0*/  PLOP3.LUT P0, PT, PT, PT, UP0, 0x80, 0x8 ;  /* 0x000000000008781c */ /* 0x001fc80003f0f008 */
[----:B------:R-:W-:-:S04]  /*01f0*/  SEL R2, RZ, 0xffffffff, !P0 ;  /* 0xffffffffff027807 */ /* 0x000fc80004000000 */
[----:B------:R-:W-:Y:S01]  /*0200*/  ISETP.NE.AND P0, PT, R2, RZ, PT ;  /* 0x000000ff0200720c */ /* 0x000fe20003f05270 */
[----:B------:R-:W-:-:S12]  /*0210*/  IMAD.U32 R2, RZ, RZ, UR5 ;  /* 0x00000005ff027e24 */ /* 0x000fd8000f8e00ff */
[----:B------:R-:W-:Y:S05]  /*0220*/  @!P0 BRA `(.L_x_4) ;  /* 0xfffffffc00dc8947 */ /* 0x000fea000383ffff */
.L_x_3:
[C---:B------:R-:W-:Y:S01]  /*0230*/  VIADD R4, R2.reuse, 0x10 ;  /* 0x0000001002047836 */ /* 0x040fe20000000000 */
[----:B------:R-:W-:Y:S01]  /*0240*/  UMOV UR5, 0x50 ;  /* 0x0000005000057882 */ /* 0x000fe20000000000 */
[----:B------:R-:W-:Y:S01]  /*0250*/  SHF.L.U32 R3, R3, R2, RZ ;  /* 0x0000000203037219 */ /* 0x000fe200000006ff */
[----:B------:R-:W-:Y:S01]  /*0260*/  ULEA UR5, UR6, UR5, 0x18 ;  /* 0x0000000506057291 */ /* 0x000fe2000f8ec0ff */
[----:B------:R-:W-:Y:S01]  /*0270*/  IMAD.SHL.U32 R2, R2, 0x20, RZ ;  /* 0x0000002002027824 */ /* 0x000fe200078e00ff */
[----:B------:R-:W-:-:S04]  /*0280*/  SHF.L.U32 R4, R5, R4, RZ ;  /* 0x0000000405047219 */ /* 0x000fc800000006ff */
[----:B------:R-:W-:-:S05]  /*0290*/  LOP3.LUT R3, R4, R3, RZ, 0xfc, !PT ;  /* 0x0000000304037212 */ /* 0x000fca00078efcff */
[----:B------:R0:W-:Y:S04]  /*02a0*/  ATOMS.OR RZ, [UR5], R3 ;  /* 0x00000003ffff798c */ /* 0x0001e8000b000005 */
[----:B------:R0:W-:Y:S01]  /*02b0*/  STS [UR4], R2 ;  /* 0x00000002ff007988 */ /* 0x0001e20008000804 */
[----:B------:R-:W-:Y:S05]  /*02c0*/  BRA `(.L_x_2) ;  /* 0x0000000000107947 */ /* 0x000fea0003800000 */
.L_x_1:
[----:B------:R-:W-:-:S05]  /*02d0*/  IMAD.MOV.U32 R2, RZ, RZ, -0x1 ;  /* 0xffffffffff027424 */ /* 0x000fca00078e00ff */
[----:B------:R0:W-:Y:S02]  /*02e0*/  STS [UR4], R2 ;  /* 0x00000002ff007988 */ /* 0x0001e40008000804 */
[----:B0-----:R-:W-:-:S07]  /*02f0*/  MOV R2, 0x310 ;  /* 0x0000031000027802 */ /* 0x001fce0000000f00 */
[----:B------:R-:W-:Y:S05]  /*0300*/  CALL.REL.NOINC `($__internal_1_$__cuda_sm10x_tcgen05_guardrail_trap_phase_invalid_during_alloc) ;  /* 0x000000c400047944 */ /* 0x000fea0003c00000 */
.L_x_2:
[----:B------:R-:W-:Y:S05]  /*0310*/  WARPSYNC.ALL ;  /* 0x0000000000007948 */ /* 0x000fea0003800000 */
[----:B------:R-:W-:Y:S01]  /*0320*/  NOP ;  /* 0x0000000000007918 */ /* 0x000fe20000000000 */
.L_x_0:
[----:B------:R-:W1:Y:S01]  /*0330*/  S2UR UR6, SR_CTAID.X ;  /* 0x00000000000679c3 */ /* 0x000e620000002500 */
[----:B------:R-:W2:Y:S01]  /*0340*/  LDCU.64 UR4, c[0x0][0x3b0] ;  /* 0x00007600ff0477ac */ /* 0x000ea20008000a00 */
[----:B------:R-:W-:Y:S01]  /*0350*/  SHF.R.U32.HI R134, RZ, 0x7, R0 ;  /* 0x00000007ff867819 */ /* 0x000fe20000011600 */
[----:B------:R-:W3:Y:S03]  /*0360*/  LDCU.64 UR22, c[0x0][0x358] ;  /* 0x00006b00ff1677ac */ /* 0x000ee60008000a00 */
[----:B------:R-:W-:Y:S02]  /*0370*/  SGXT.U32 R134, R134, 0x1 ;  /* 0x000000018686781a */ /* 0x000fe40000000000 */
[----:B------:R-:W2:Y:S08]  /*0380*/  S2UR UR8, SR_CTAID.Y ;  /* 0x00000000000879c3 */ /* 0x000eb00000002600 */
[----:B------:R-:W4:Y:S01]  /*0390*/  LDC R22, c[0x0][0x3b8] ;  /* 0x0000ee00ff167b82 */ /* 0x000f220000000800 */
[----:B-1----:R-:W-:-:S07]  /*03a0*/  USHF.L.U32 UR6, UR6, 0x7, URZ ;  /* 0x0000000706067899 */ /* 0x002fce00080006ff */
[----:B------:R-:W1:Y:S01]  /*03b0*/  LDC.64 R18, c[0x0][0x380] ;  /* 0x0000e000ff127b82 */ /* 0x000e620000000a00 */
[----:B0-----:R-:W-:Y:S01]  /*03c0*/  IMAD.U32 R3, RZ, RZ, UR6 ;  /* 0x00000006ff037e24 */ /* 0x001fe2000f8e00ff */
[----:B--2---:R-:W-:-:S06]  /*03d0*/  UIMAD UR4, UR8, UR4, URZ ;  /* 0x00000004080472a4 */ /* 0x004fcc000f8e02ff */
[----:B------:R-:W0:Y:S01]  /*03e0*/  S2UR UR9, SR_CgaCtaId ;  /* 0x00000000000979c3 */ /* 0x000e220000008800 */
[----:B------:R-:W-:Y:S01]  /*03f0*/  LOP3.LUT R2, R3, 0x7f, R0, 0xf8, !PT ;  /* 0x0000007f03027812 */ /* 0x000fe200078ef800 */
[----:B------:R-:W-:-:S04]  /*0400*/  USHF.L.U32 UR7, UR4, 0x1, URZ ;  /* 0x0000000104077899 */ /* 0x000fc800080006ff */
[----:B------:R-:W-:Y:S01]  /*0410*/  IMAD R3, R2, UR5, RZ ;  /* 0x0000000502037c24 */ /* 0x000fe2000f8e02ff */
[----:B------:R-:W-:Y:S01]  /*0420*/  UIMAD.WIDE UR4, UR4, 0x2, URZ ;  /* 0x00000002040478a5 */ /* 0x000fe2000f8e02ff */
[----:B----4-:R-:W-:Y:S01]  /*0430*/  IMAD R6, R134, R22, RZ ;  /* 0x0000001686067224 */ /* 0x010fe200078e02ff */
[----:B------:R-:W2:Y:S01]  /*0440*/  LDC.64 R64, c[0x0][0x3c0] ;  /* 0x0000f000ff407b82 */ /* 0x000ea20000000a00 */
[C---:B------:R-:W-:Y:S02]  /*0450*/  IMAD.SHL.U32 R5, R3.reuse, 0x2, RZ ;  /* 0x0000000203057824 */ /* 0x040fe400078e00ff */
[----:B------:R-:W-:Y:S02]  /*0460*/  IMAD R7, R22, 0x2, R6 ;  /* 0x0000000216077824 */ /* 0x000fe400078e0206 */
[----:B------:R-:W-:-:S03]  /*0470*/  IMAD.HI R4, R3, 0x2, RZ ;  /* 0x0000000203047827 */ /* 0x000fc600078e02ff */
[----:B------:R-:W-:Y:S01]  /*0480*/  BAR.SYNC.DEFER_BLOCKING 0x0 ;  /* 0x0000000000007b1d */ /* 0x000fe20000010000 */
[----:B-1----:R-:W-:Y:S01]  /*0490*/  IADD3 R18, P0, P1, R5, UR7, R18 ;  /* 0x0000000705127c10 */ /* 0x002fe2000f91e012 */
[----:B------:R-:W-:-:S03]  /*04a0*/  IMAD R9, R22, 0x2, R7 ;  /* 0x0000000216097824 */ /* 0x000fc600078e0207 */
[----:B------:R-:W-:Y:S01]  /*04b0*/  IADD3.X R20, PT, PT, R4, UR5, R19, P0, P1 ;  /* 0x0000000504147c10 */ /* 0x000fe200087e2413 */
[----:B------:R-:W-:Y:S01]  /*04c0*/  UMOV UR7, 0x400 ;  /* 0x0000040000077882 */ /* 0x000fe20000000000 */
[----:B------:R-:W-:Y:S01]  /*04d0*/  IMAD R3, R22, 0x2, R9 ;  /* 0x0000000216037824 */ /* 0x000fe200078e0209 */
[----:B0-----:R-:W-:Y:S01]  /*04e0*/  ULEA UR7, UR9, UR7, 0x18 ;  /* 0x0000000709077291 */ /* 0x001fe2000f8ec0ff */
[----:B------:R-:W-:Y:S01]  /*04f0*/  LEA R4, P0, R6, R18, 0x1 ;  /* 0x0000001206047211 */ /* 0x000fe200078008ff */
[----:B------:R-:W0:Y:S01]  /*0500*/  LDCU UR4, c[0x0][0x3c8] ;  /* 0x00007900ff0477ac */ /* 0x000e220008000800 */
[----:B------:R-:W-:Y:S01]  /*0510*/  IMAD R10, R22, 0x2, R3 ;  /* 0x00000002160a7824 */ /* 0x000fe200078e0203 */
[----:B------:R-:W1:Y:S01]  /*0520*/  LDC.64 R68, c[0x0][0x388] ;  /* 0x0000e200ff447b82 */ /* 0x000e620000000a00 */
[----:B------:R-:W-:Y:S02]  /*0530*/  LEA.HI.X.SX32 R5, R6, R20, 0x1, P0 ;  /* 0x0000001406057211 */ /* 0x000fe400000f0eff */
[----:B------:R-:W-:-:S02]  /*0540*/  LEA R6, P0, R7, R18, 0x1 ;  /* 0x0000001207067211 */ /* 0x000fc400078008ff */
[C---:B------:R-:W-:Y:S01]  /*0550*/  LEA R12, P1, R10.reuse, R18, 0x1 ;  /* 0x000000120a0c7211 */ /* 0x040fe200078208ff */
[----:B------:R-:W4:Y:S03]  /*0560*/  LDS R41, [UR7] ;  /* 0x00000007ff297984 */ /* 0x000f260008000800 */
[-C--:B------:R-:W-:Y:S01]  /*0570*/  LEA.HI.X.SX32 R13, R10, R20.reuse, 0x1, P1 ;  /* 0x000000140a0d7211 */ /* 0x080fe200008f0eff */
[----:B------:R-:W-:Y:S01]  /*0580*/  BAR.SYNC.DEFER_BLOCKING 0x0 ;  /* 0x0000000000007b1d */ /* 0x000fe20000010000 */
[----:B------:R-:W-:Y:S01]  /*0590*/  LEA.HI.X.SX32 R7, R7, R20, 0x1, P0 ;  /* 0x0000001407077211 */ /* 0x000fe200000f0eff */
[----:B------:R-:W-:Y:S01]  /*05a0*/  IMAD R15, R22, 0x2, R10 ;  /* 0x00000002160f7824 */ /* 0x000fe200078e020a */
[----:B------:R-:W-:-:S04]  /*05b0*/  LEA R10, P0, R3, R18, 0x1 ;  /* 0x00000012030a7211 */ /* 0x000fc800078008ff */
[----:B------:R-:W-:Y:S01]  /*05c0*/  LEA.HI.X.SX32 R11, R3, R20, 0x1, P0 ;  /* 0x00000014030b7211 */ /* 0x000fe200000f0eff */
[----:B------:R-:W-:Y:S01]  /*05d0*/  IMAD R3, R22, 0x2, R15 ;  /* 0x0000000216037824 */ /* 0x000fe200078e020f */
[----:B------:R-:W-:-:S03]  /*05e0*/  LEA R14, P0, R15, R18, 0x1 ;  /* 0x000000120f0e7211 */ /* 0x000fc600078008ff */
[C---:B------:R-:W-:Y:S01]  /*05f0*/  IMAD R16, R22.reuse, 0x2, R3 ;  /* 0x0000000216107824 */ /* 0x040fe200078e0203 */
[----:B------:R-:W-:Y:S02]  /*0600*/  LEA.HI.X.SX32 R15, R15, R20, 0x1, P0 ;  /* 0x000000140f0f7211 */ /* 0x000fe400000f0eff */
[----:B------:R-:W-:Y:S01]  /*0610*/  LEA R8, P1, R9, R18, 0x1 ;  /* 0x0000001209087211 */ /* 0x000fe200078208ff */
[----:B------:R-:W-:-:S03]  /*0620*/  IMAD R17, R22, 0x2, R16 ;  /* 0x0000000216117824 */ /* 0x000fc600078e0210 */
[----:B------:R-:W-:Y:S01]  /*0630*/  LEA.HI.X.SX32 R9, R9, R20, 0x1, P1 ;  /* 0x0000001409097211 */ /* 0x000fe200008f0eff */
[----:B---3--:R3:W5:Y:S04]  /*0640*/  LDG.E.U16 R136, desc[UR22][R4.64] ;  /* 0x0000001604887981 */ /* 0x008768000c1e1500 */
[----:B------:R0:W5:Y:S04]  /*0650*/  LDG.E.U16 R138, desc[UR22][R6.64] ;  /* 0x00000016068a7981 */ /* 0x000168000c1e1500 */
[----:B------:R1:W5:Y:S01]  /*0660*/  LDG.E.U16 R19, desc[UR22][R8.64] ;  /* 0x0000001608137981 */ /* 0x000362000c1e1500 */
[----:B---3--:R-:W-:-:S03]  /*0670*/  LEA R4, P0, R3, R18, 0x1 ;  /* 0x0000001203047211 */ /* 0x008fc600078008ff */
[----:B------:R3:W5:Y:S01]  /*0680*/  LDG.E.U16 R21, desc[UR22][R10.64] ;  /* 0x000000160a157981 */ /* 0x000762000c1e1500 */
[----:B------:R-:W-:Y:S01]  /*0690*/  LEA.HI.X.SX32 R5, R3, R20, 0x1, P0 ;  /* 0x0000001403057211 */ /* 0x000fe200000f0eff */
[C---:B------:R-:W-:Y:S01]  /*06a0*/  IMAD R3, R22.reuse, 0x2, R17 ;  /* 0x0000000216037824 */ /* 0x040fe200078e0211 */
[C---:B0-----:R-:W-:Y:S01]  /*06b0*/  LEA R6, P0, R17.reuse, R18, 0x1 ;  /* 0x0000001211067211 */ /* 0x041fe200078008ff */
[----:B------:R0:W5:Y:S03]  /*06c0*/  LDG.E.U16 R140, desc[UR22][R12.64] ;  /* 0x000000160c8c7981 */ /* 0x000166000c1e1500 */
[----:B------:R-:W-:Y:S01]  /*06d0*/  LEA.HI.X.SX32 R7, R17, R20, 0x1, P0 ;  /* 0x0000001411077211 */ /* 0x000fe200000f0eff */
[----:B------:R2:W5:Y:S01]  /*06e0*/  LDG.E.U16 R142, desc[UR22][R14.64] ;  /* 0x000000160e8e7981 */ /* 0x000562000c1e1500 */
[----:B-1----:R-:W-:Y:S01]  /*06f0*/  LEA R8, P0, R3, R18, 0x1 ;  /* 0x0000001203087211 */ /* 0x002fe200078008ff */
[----:B---3--:R-:W-:-:S02]  /*0700*/  IMAD R11, R22, 0x2, R3 ;  /* 0x00000002160b7824 */ /* 0x008fc400078e0203 */
[----:B------:R1:W5:Y:S01]  /*0710*/  LDG.E.U16 R23, desc[UR22][R4.64] ;  /* 0x0000001604177981 */ /* 0x000362000c1e1500 */
[----:B------:R-:W-:Y:S01]  /*0720*/  LEA.HI.X.SX32 R9, R3, R20, 0x1, P0 ;  /* 0x0000001403097211 */ /* 0x000fe200000f0eff */
[----:B------:R-:W-:Y:S01]  /*0730*/  IMAD R3, R22, 0x2, R11 ;  /* 0x0000000216037824 */ /* 0x000fe200078e020b */
[CC--:B0-----:R-:W-:Y:S01]  /*0740*/  LEA R12, P1, R16.reuse, R18.reuse, 0x1 ;  /* 0x00000012100c7211 */ /* 0x0c1fe200078208ff */
[----:B------:R0:W5:Y:S01]  /*0750*/  LDG.E.U16 R144, desc[UR22][R6.64] ;  /* 0x0000001606907981 */ /* 0x000162000c1e1500 */
[----:B------:R-:W-:Y:S02]  /*0760*/  LEA R10, P0, R11, R18, 0x1 ;  /* 0x000000120b0a7211 */ /* 0x000fe400078008ff */
[----:B------:R-:W-:Y:S01]  /*0770*/  LEA.HI.X.SX32 R13, R16, R20, 0x1, P1 ;  /* 0x00000014100d7211 */ /* 0x000fe200008f0eff */
[----:B------:R-:W-:Y:S01]  /*0780*/  IMAD R16, R22, 0x2, R3 ;  /* 0x0000000216107824 */ /* 0x000fe200078e0203 */
[----:B--2---:R-:W-:Y:S01]  /*0790*/  LEA R14, P1, R3, R18, 0x1 ;  /* 0x00000012030e7211 */ /* 0x004fe200078208ff */
[----:B------:R-:W5:Y:S01]  /*07a0*/  LDG.E.U16 R146, desc[UR22][R8.64] ;  /* 0x0000001608927981 */ /* 0x000f62000c1e1500 */
[----:B------:R-:W-:-:S02]  /*07b0*/  LEA.HI.X.SX32 R11, R11, R20, 0x1, P0 ;  /* 0x000000140b0b7211 */ /* 0x000fc400000f0eff */
[----:B------:R-:W-:Y:S01]  /*07c0*/  LEA.HI.X.SX32 R15, R3, R20, 0x1, P1 ;  /* 0x00000014030f7211 */ /* 0x000fe200008f0eff */
[----:B------:R-:W-:Y:S01]  /*07d0*/  IMAD R3, R22, 0x2, R16 ;  /* 0x0000000216037824 */ /* 0x000fe200078e0210 */
[C---:B-1----:R-:W-:Y:S01]  /*07e0*/  LEA R4, P0, R16.reuse, R18, 0x1 ;  /* 0x0000001210047211 */ /* 0x042fe200078008ff */
[----:B------:R1:W5:Y:S03]  /*07f0*/  LDG.E.U16 R17, desc[UR22][R12.64] ;  /* 0x000000160c117981 */ /* 0x000366000c1e1500 */
[----:B------:R-:W-:Y:S01]  /*0800*/  LEA.HI.X.SX32 R5, R16, R20, 0x1, P0 ;  /* 0x0000001410057211 */ /* 0x000fe200000f0eff */
[----:B------:R2:W5:Y:S01]  /*0810*/  LDG.E.U16 R25, desc[UR22][R10.64] ;  /* 0x000000160a197981 */ /* 0x000562000c1e1500 */
[----:B0-----:R-:W-:-:S03]  /*0820*/  LEA R6, P0, R3, R18, 0x1 ;  /* 0x0000001203067211 */ /* 0x001fc600078008ff */
[----:B------:R-:W5:Y:S01]  /*0830*/  LDG.E.U16 R148, desc[UR22][R4.64] ;  /* 0x0000001604947981 */ /* 0x000f62000c1e1500 */
[C---:B-1----:R-:W-:Y:S01]  /*0840*/  IMAD R13, R22.reuse, 0x2, R3 ;  /* 0x00000002160d7824 */ /* 0x042fe200078e0203 */
[----:B------:R-:W-:Y:S02]  /*0850*/  LEA.HI.X.SX32 R7, R3, R20, 0x1, P0 ;  /* 0x0000001403077211 */ /* 0x000fe400000f0eff */
[----:B------:R0:W5:Y:S01]  /*0860*/  LDG.E.U16 R27, desc[UR22][R14.64] ;  /* 0x000000160e1b7981 */ /* 0x000162000c1e1500 */
[C---:B------:R-:W-:Y:S01]  /*0870*/  IMAD R3, R22.reuse, 0x2, R13 ;  /* 0x0000000216037824 */ /* 0x040fe200078e020d */
[-C--:B------:R-:W-:Y:S02]  /*0880*/  LEA R8, P0, R13, R18.reuse, 0x1 ;  /* 0x000000120d087211 */ /* 0x080fe400078008ff */
[----:B------:R1:W5:Y:S01]  /*0890*/  LDG.E.U16 R150, desc[UR22][R6.64] ;  /* 0x0000001606967981 */ /* 0x000362000c1e1500 */
[----:B------:R-:W-:Y:S01]  /*08a0*/  IMAD R16, R22, 0x2, R3 ;  /* 0x0000000216107824 */ /* 0x000fe200078e0203 */
[----:B------:R-:W-:-:S02]  /*08b0*/  LEA R12, P1, R3, R18, 0x1 ;  /* 0x00000012030c7211 */ /* 0x000fc400078208ff */
[-C--:B------:R-:W-:Y:S02]  /*08c0*/  LEA.HI.X.SX32 R9, R13, R20.reuse, 0x1, P0 ;  /* 0x000000140d097211 */ /* 0x080fe400000f0eff */
[----:B------:R-:W-:Y:S01]  /*08d0*/  LEA.HI.X.SX32 R13, R3, R20, 0x1, P1 ;  /* 0x00000014030d7211 */ /* 0x000fe200008f0eff */
[----:B------:R-:W-:Y:S01]  /*08e0*/  IMAD R3, R22, 0x2, R16 ;  /* 0x0000000216037824 */ /* 0x000fe200078e0210 */
[C---:B--2---:R-:W-:Y:S01]  /*08f0*/  LEA R10, P0, R16.reuse, R18, 0x1 ;  /* 0x00000012100a7211 */ /* 0x044fe200078008ff */
[----:B------:R2:W5:Y:S03]  /*0900*/  LDG.E.U16 R29, desc[UR22][R8.64] ;  /* 0x00000016081d7981 */ /* 0x000566000c1e1500 */
[----:B------:R-:W-:Y:S01]  /*0910*/  LEA.HI.X.SX32 R11, R16, R20, 0x1, P0 ;  /* 0x00000014100b7211 */ /* 0x000fe200000f0eff */
[C---:B0-----:R-:W-:Y:S01]  /*0920*/  IMAD R15, R22.reuse, 0x2, R3 ;  /* 0x00000002160f7824 */ /* 0x041fe200078e0203 */
[C---:B------:R-:W-:Y:S01]  /*0930*/  LEA R4, P0, R3.reuse, R18, 0x1 ;  /* 0x0000001203047211 */ /* 0x040fe200078008ff */
[----:B------:R0:W5:Y:S03]  /*0940*/  LDG.E.U16 R31, desc[UR22][R12.64] ;  /* 0x000000160c1f7981 */ /* 0x000166000c1e1500 */
[----:B------:R-:W-:Y:S01]  /*0950*/  LEA.HI.X.SX32 R5, R3, R20, 0x1, P0 ;  /* 0x0000001403057211 */ /* 0x000fe200000f0eff */
[C---:B------:R-:W-:Y:S01]  /*0960*/  IMAD R3, R22.reuse, 0x2, R15 ;  /* 0x0000000216037824 */ /* 0x040fe200078e020f */
[-C--:B-1----:R-:W-:Y:S01]  /*0970*/  LEA R6, P0, R15, R18.reuse, 0x1 ;  /* 0x000000120f067211 */ /* 0x082fe200078008ff */
[----:B------:R1:W5:Y:S02]  /*0980*/  LDG.E.U16 R152, desc[UR22][R10.64] ;  /* 0x000000160a987981 */ /* 0x000364000c1e1500 */
[----:B------:R-:W-:Y:S01]  /*0990*/  IMAD R16, R22, 0x2, R3 ;  /* 0x0000000216107824 */ /* 0x000fe200078e0203 */
[----:B------:R-:W-:Y:S01]  /*09a0*/  LEA R14, P1, R3, R18, 0x1 ;  /* 0x00000012030e7211 */ /* 0x000fe200078208ff */
[----:B------:R3:W5:Y:S01]  /*09b0*/  LDG.E.U16 R154, desc[UR22][R4.64] ;  /* 0x00000016049a7981 */ /* 0x000762000c1e1500 */
[----:B------:R-:W-:-:S02]  /*09c0*/  LEA.HI.X.SX32 R7, R15, R20, 0x1, P0 ;  /* 0x000000140f077211 */ /* 0x000fc400000f0eff */
[----:B------:R-:W-:Y:S01]  /*09d0*/  LEA.HI.X.SX32 R15, R3, R20, 0x1, P1 ;  /* 0x00000014030f7211 */ /* 0x000fe200008f0eff */
[----:B------:R-:W-:Y:S01]  /*09e0*/  IMAD R3, R22, 0x2, R16 ;  /* 0x0000000216037824 */ /* 0x000fe200078e0210 */
[C---:B--2---:R-:W-:Y:S01]  /*09f0*/  LEA R8, P0, R16.reuse, R18, 0x1 ;  /* 0x0000001210087211 */ /* 0x044fe200078008ff */
[----:B------:R2:W5:Y:S03]  /*0a00*/  LDG.E.U16 R33, desc[UR22][R6.64] ;  /* 0x0000001606217981 */ /* 0x000566000c1e1500 */
[----:B------:R-:W-:Y:S01]  /*0a10*/  LEA.HI.X.SX32 R9, R16, R20, 0x1, P0 ;  /* 0x0000001410097211 */ /* 0x000fe200000f0eff */
[C---:B0-----:R-:W-:Y:S01]  /*0a20*/  IMAD R13, R22.reuse, 0x2, R3 ;  /* 0x00000002160d7824 */ /* 0x041fe200078e0203 */
[C---:B-1----:R-:W-:Y:S01]  /*0a30*/  LEA R10, P0, R3.reuse, R18, 0x1 ;  /* 0x00000012030a7211 */ /* 0x042fe200078008ff */
[----:B------:R0:W5:Y:S03]  /*0a40*/  LDG.E.U16 R35, desc[UR22][R14.64] ;  /* 0x000000160e237981 */ /* 0x000166000c1e1500 */
[----:B------:R-:W-:Y:S01]  /*0a50*/  LEA.HI.X.SX32 R11, R3, R20, 0x1, P0 ;  /* 0x00000014030b7211 */ /* 0x000fe200000f0eff */
[C---:B------:R-:W-:Y:S01]  /*0a60*/  IMAD R3, R22.reuse, 0x2, R13 ;  /* 0x0000000216037824 */ /* 0x040fe200078e020d */
[-C--:B---3--:R-:W-:Y:S01]  /*0a70*/  LEA R4, P0, R13, R18.reuse, 0x1 ;  /* 0x000000120d047211 */ /* 0x088fe200078008ff */
[----:B------:R1:W5:Y:S02]  /*0a80*/  LDG.E.U16 R156, desc[UR22][R8.64] ;  /* 0x00000016089c7981 */ /* 0x000364000c1e1500 */
[----:B------:R-:W-:Y:S01]  /*0a90*/  IMAD R16, R22, 0x2, R3 ;  /* 0x0000000216107824 */ /* 0x000fe200078e0203 */
[----:B------:R-:W-:Y:S01]  /*0aa0*/  LEA R12, P1, R3, R18, 0x1 ;  /* 0x00000012030c7211 */ /* 0x000fe200078208ff */
[----:B------:R3:W5:Y:S01]  /*0ab0*/  LDG.E.U16 R158, desc[UR22][R10.64] ;  /* 0x000000160a9e7981 */ /* 0x000762000c1e1500 */
[----:B------:R-:W-:-:S02]  /*0ac0*/  LEA.HI.X.SX32 R5, R13, R20, 0x1, P0 ;  /* 0x000000140d057211 */ /* 0x000fc400000f0eff */
[----:B------:R-:W-:Y:S01]  /*0ad0*/  LEA.HI.X.SX32 R13, R3, R20, 0x1, P1 ;  /* 0x00000014030d7211 */ /* 0x000fe200008f0eff */
[----:B------:R-:W-:Y:S01]  /*0ae0*/  IMAD R3, R22, 0x2, R16 ;  /* 0x0000000216037824 */ /* 0x000fe200078e0210 */
[----:B--2---:R-:W-:Y:S01]  /*0af0*/  LEA R6, P0, R16, R18, 0x1 ;  /* 0x0000001210067211 */ /* 0x004fe200078008ff */
[----:B------:R2:W5:Y:S02]  /*0b00*/  LDG.E.U16 R37, desc[UR22][R4.64] ;  /* 0x0000001604257981 */ /* 0x000564000c1e1500 */
[----:B0-----:R-:W-:Y:S01]  /*0b10*/  IMAD R15, R22, 0x2, R3 ;  /* 0x00000002160f7824 */ /* 0x001fe200078e0203 */
[----:B------:R-:W-:Y:S01]  /*0b20*/  LEA.HI.X.SX32 R7, R16, R20, 0x1, P0 ;  /* 0x0000001410077211 */ /* 0x000fe200000f0eff */
[----:B------:R0:W5:Y:S01]  /*0b30*/  LDG.E.U16 R39, desc[UR22][R12.64] ;  /* 0x000000160c277981 */ /* 0x000162000c1e1500 */
[----:B-1----:R-:W-:-:S03]  /*0b40*/  LEA R8, P0, R3, R18, 0x1 ;  /* 0x0000001203087211 */ /* 0x002fc600078008ff */
[----:B------:R-:W5:Y:S01]  /*0b50*/  LDG.E.U16 R160, desc[UR22][R6.64] ;  /* 0x0000001606a07981 */ /* 0x000f62000c1e1500 */
[----:B------:R-:W-:Y:S01]  /*0b60*/  LEA.HI.X.SX32 R9, R3, R20, 0x1, P0 ;  /* 0x0000001403097211 */ /* 0x000fe200000f0eff */
[----:B------:R-:W-:Y:S01]  /*0b70*/  IMAD R3, R22, 0x2, R15 ;  /* 0x0000000216037824 */ /* 0x000fe200078e020f */
[----:B---3--:R-:W-:-:S03]  /*0b80*/  LEA R10, P0, R15, R18, 0x1 ;  /* 0x000000120f0a7211 */ /* 0x008fc600078008ff */
[----:B------:R-:W5:Y:S01]  /*0b90*/  LDG.E.U16 R162, desc[UR22][R8.64] ;  /* 0x0000001608a27981 */ /* 0x000f62000c1e1500 */
[----:B------:R-:W-:Y:S01]  /*0ba0*/  LEA.HI.X.SX32 R11, R15, R20, 0x1, P0 ;  /* 0x000000140f0b7211 */ /* 0x000fe200000f0eff */
[----:B------:R-:W-:Y:S01]  /*0bb0*/  IMAD R16, R22, 0x2, R3 ;  /* 0x0000000216107824 */ /* 0x000fe200078e0203 */
[----:B------:R-:W-:-:S04]  /*0bc0*/  LEA R14, P1, R3, R18, 0x1 ;  /* 0x00000012030e7211 */ /* 0x000fc800078208ff */
[----:B------:R-:W-:Y:S01]  /*0bd0*/  LEA.HI.X.SX32 R15, R3, R20, 0x1, P1 ;  /* 0x00000014030f7211 */ /* 0x000fe200008f0eff */
[----:B------:R-:W-:Y:S01]  /*0be0*/  IMAD R3, R22, 0x2, R16 ;  /* 0x0000000216037824 */ /* 0x000fe200078e0210 */
[----:B------:R1:W5:Y:S01]  /*0bf0*/  LDG.E.U16 R11, desc[UR22][R10.64] ;  /* 0x000000160a0b7981 */ /* 0x000362000c1e1500 */
[----:B--2---:R-:W-:Y:S02]  /*0c00*/  LEA R4, P0, R16, R18, 0x1 ;  /* 0x0000001210047211 */ /* 0x004fe400078008ff */
[----:B0-----:R-:W-:Y:S01]  /*0c10*/  IMAD R13, R22, 0x2, R3 ;  /* 0x00000002160d7824 */ /* 0x001fe200078e0203 */
[----:B------:R0:W5:Y:S01]  /*0c20*/  LDG.E.U16 R15, desc[UR22][R14.64] ;  /* 0x000000160e0f7981 */ /* 0x000162000c1e1500 */
[----:B-1----:R-:W-:Y:S02]  /*0c30*/  SHF.R.U32.HI R10, RZ, 0x6, R0 ;  /* 0x00000006ff0a7819 */ /* 0x002fe40000011600 */
[----:B------:R-:W-:Y:S02]  /*0c40*/  LEA.HI.X.SX32 R5, R16, R20, 0x1, P0 ;  /* 0x0000001410057211 */ /* 0x000fe400000f0eff */
[----:B------:R-:W-:Y:S01]  /*0c50*/  SGXT.U32 R10, R10, 0x2 ;  /* 0x000000020a0a781a */ /* 0x000fe20000000000 */
[----:B------:R-:W-:Y:S01]  /*0c60*/  IMAD R16, R22, 0x2, R13 ;  /* 0x0000000216107824 */ /* 0x000fe200078e020d */
[C---:B------:R-:W-:Y:S01]  /*0c70*/  LEA R6, P0, R3.reuse, R18, 0x1 ;  /* 0x0000001203067211 */ /* 0x040fe200078008ff */
[----:B------:R-:W5:Y:S02]  /*0c80*/  LDG.E.U16 R164, desc[UR22][R4.64] ;  /* 0x0000001604a47981 */ /* 0x000f64000c1e1500 */
[----:B------:R-:W-:Y:S01]  /*0c90*/  IMAD R10, R10, R65, RZ ;  /* 0x000000410a0a7224 */ /* 0x000fe200078e02ff */
[----:B------:R-:W-:-:S02]  /*0ca0*/  LEA.HI.X.SX32 R7, R3, R20, 0x1, P0 ;  /* 0x0000001403077211 */ /* 0x000fc400000f0eff */
[CC--:B------:R-:W-:Y:S01]  /*0cb0*/  LEA R8, P0, R16.reuse, R18.reuse, 0x1 ;  /* 0x0000001210087211 */ /* 0x0c0fe200078008ff */
[----:B0-----:R-:W-:Y:S01]  /*0cc0*/  IMAD R14, R65, 0x4, R10 ;  /* 0x00000004410e7824 */ /* 0x001fe200078e020a */
[----:B------:R-:W-:Y:S01]  /*0cd0*/  LEA R12, P1, R13, R18, 0x1 ;  /* 0x000000120d0c7211 */ /* 0x000fe200078208ff */
[----:B------:R-:W5:Y:S01]  /*0ce0*/  LDG.E.U16 R166, desc[UR22][R6.64] ;  /* 0x0000001606a67981 */ /* 0x000f62000c1e1500 */
[-C--:B------:R-:W-:Y:S01]  /*0cf0*/  LEA.HI.X.SX32 R9, R16, R20.reuse, 0x1, P0 ;  /* 0x0000001410097211 */ /* 0x080fe200000f0eff */
[----:B------:R-:W-:Y:S01]  /*0d00*/  IMAD R16, R65, 0x4, R14 ;  /* 0x0000000441107824 */ /* 0x000fe200078e020e */
[----:B------:R-:W-:-:S03]  /*0d10*/  LEA.HI.X.SX32 R13, R13, R20, 0x1, P1 ;  /* 0x000000140d0d7211 */ /* 0x000fc600008f0eff */
[C---:B------:R-:W-:Y:S01]  /*0d20*/  IMAD R18, R65.reuse, 0x4, R16 ;  /* 0x0000000441127824 */ /* 0x040fe200078e0210 */
[----:B------:R-:W5:Y:S03]  /*0d30*/  LDG.E.U16 R9, desc[UR22][R8.64] ;  /* 0x0000001608097981 */ /* 0x000f66000c1e1500 */
[C---:B------:R-:W-:Y:S01]  /*0d40*/  IMAD R20, R65.reuse, 0x4, R18 ;  /* 0x0000000441147824 */ /* 0x040fe200078e0212 */
[----:B------:R0:W5:Y:S03]  /*0d50*/  LDG.E.U16 R13, desc[UR22][R12.64] ;  /* 0x000000160c0d7981 */ /* 0x000166000c1e1500 */
[----:B------:R-:W-:-:S04]  /*0d60*/  IMAD R22, R65, 0x4, R20 ;  /* 0x0000000441167824 */ /* 0x000fc800078e0214 */
[----:B0-----:R-:W-:-:S04]  /*0d70*/  IMAD R12, R65, 0x4, R22 ;  /* 0x00000004410c7824 */ /* 0x001fc800078e0216 */
[----:B------:R-:W-:-:S04]  /*0d80*/  IMAD R8, R65, 0x4, R12 ;  /* 0x0000000441087824 */ /* 0x000fc800078e020c */
        /* <DEDUP_REMOVED lines=9> */
[C---:B------:R-:W-:Y:S01]  /*0e20*/  IMAD R42, R65.reuse, 0x4, R40 ;  /* 0x00000004412a7824 */ /* 0x040fe200078e0228 */
[----:B------:R-:W-:Y:S02]  /*0e30*/  SHF.R.U32.HI R5, RZ, 0x5, R0 ;  /* 0x00000005ff057819 */ /* 0x000fe40000011600 */
[----:B------:R-:W-:Y:S01]  /*0e40*/  LOP3.LUT R3, R0, 0x3f, RZ, 0xc0, !PT ;  /* 0x0000003f00037812 */ /* 0x000fe200078ec0ff */
[----:B------:R-:W-:Y:S01]  /*0e50*/  IMAD R44, R65, 0x4, R42 ;  /* 0x00000004412c7824 */ /* 0x000fe200078e022a */
[----:B------:R-:W-:Y:S02]  /*0e60*/  SHF.R.S32.HI R4, RZ, 0x7, R0 ;  /* 0x00000007ff047819 */ /* 0x000fe40000011400 */
[----:B------:R-:W-:Y:S01]  /*0e70*/  R2UR UR21, R5 ;  /* 0x00000000051572ca */ /* 0x000fe200000e0000 */
[----:B------:R-:W-:Y:S01]  /*0e80*/  IMAD R46, R65, 0x4, R44 ;  /* 0x00000004412e7824 */ /* 0x000fe200078e022c */
[----:B------:R-:W-:Y:S01]  /*0e90*/  SGXT R4, R4, 0x1 ;  /* 0x000000010404781a */ /* 0x000fe20000000200 */
[----:B------:R-:W-:-:S02]  /*0ea0*/  IMAD.SHL.U32 R5, R3, 0x2, RZ ;  /* 0x0000000203057824 */ /* 0x000fc400078e00ff */
[----:B------:R-:W-:Y:S02]  /*0eb0*/  IMAD R6, R3, UR4, RZ ;  /* 0x0000000403067c24 */ /* 0x000fe4000f8e02ff */
[----:B------:R-:W-:Y:S02]  /*0ec0*/  IMAD R48, R65, 0x4, R46 ;  /* 0x0000000441307824 */ /* 0x000fe400078e022e */
[----:B------:R-:W-:Y:S01]  /*0ed0*/  IMAD R3, R64, UR8, RZ ;  /* 0x0000000840037c24 */ /* 0x000fe2000f8e02ff */
[----:B------:R-:W-:Y:S01]  /*0ee0*/  LOP3.LUT R70, R5, 0x90, R4, 0x78, !PT ;  /* 0x0000009005467812 */ /* 0x000fe200078e7804 */
[----:B------:R-:W-:Y:S02]  /*0ef0*/  IMAD R50, R65, 0x4, R48 ;  /* 0x0000000441327824 */ /* 0x000fe400078e0230 */
[----:B------:R-:W-:Y:S02]  /*0f00*/  IMAD.SHL.U32 R7, R6, 0x2, RZ ;  /* 0x0000000206077824 */ /* 0x000fe400078e00ff */
[----:B------:R-:W-:-:S02]  /*0f10*/  IMAD.SHL.U32 R5, R3, 0x2, RZ ;  /* 0x0000000203057824 */ /* 0x000fc400078e00ff */
[----:B------:R-:W-:Y:S02]  /*0f20*/  IMAD R52, R65, 0x4, R50 ;  /* 0x0000000441347824 */ /* 0x000fe400078e0232 */
[----:B------:R-:W-:Y:S01]  /*0f30*/  IMAD.HI R6, R6, 0x2, RZ ;  /* 0x0000000206067827 */ /* 0x000fe200078e02ff */
[----:B------:R-:W-:-:S03]  /*0f40*/  IADD3 R5, P0, P1, R7, R68, R5 ;  /* 0x0000004407057210 */ /* 0x000fc6000791e005 */
[----:B------:R-:W-:Y:S01]  /*0f50*/  IMAD.HI R4, R3, 0x2, RZ ;  /* 0x0000000203047827 */ /* 0x000fe200078e02ff */
[----:B------:R-:W-:-:S03]  /*0f60*/  LEA R128, P2, R16, R5, 0x1 ;  /* 0x0000000510807211 */ /* 0x000fc600078408ff */
[C---:B------:R-:W-:Y:S01]  /*0f70*/  IMAD R54, R65.reuse, 0x4, R52 ;  /* 0x0000000441367824 */ /* 0x040fe200078e0234 */
[----:B------:R-:W-:Y:S02]  /*0f80*/  IADD3.X R7, PT, PT, R6, R69, R4, P0, P1 ;  /* 0x0000004506077210 */ /* 0x000fe400007e2404 */
[-C--:B------:R-:W-:Y:S02]  /*0f90*/  LEA R132, P0, R10, R5.reuse, 0x1 ;  /* 0x000000050a847211 */ /* 0x080fe400078008ff */
[-C--:B------:R-:W-:Y:S02]  /*0fa0*/  LEA R130, P1, R14, R5.reuse, 0x1 ;  /* 0x000000050e827211 */ /* 0x080fe400078208ff */
[----:B------:R-:W-:Y:S01]  /*0fb0*/  LEA R126, P3, R18, R5, 0x1 ;  /* 0x00000005127e7211 */ /* 0x000fe200078608ff */
[----:B------:R-:W-:Y:S01]  /*0fc0*/  IMAD R56, R65, 0x4, R54 ;  /* 0x0000000441387824 */ /* 0x000fe200078e0236 */
[-C--:B------:R-:W-:Y:S02]  /*0fd0*/  LEA.HI.X.SX32 R133, R10, R7.reuse, 0x1, P0 ;  /* 0x000000070a857211 */ /* 0x080fe400000f0eff */
[----:B------:R-:W-:-:S02]  /*0fe0*/  LEA.HI.X.SX32 R131, R14, R7, 0x1, P1 ;  /* 0x000000070e837211 */ /* 0x000fc400008f0eff */
[-C--:B------:R-:W-:Y:S02]  /*0ff0*/  LEA.HI.X.SX32 R129, R16, R7.reuse, 0x1, P2 ;  /* 0x0000000710817211 */ /* 0x080fe400010f0eff */
[----:B------:R-:W-:Y:S01]  /*1000*/  LEA.HI.X.SX32 R127, R18, R7, 0x1, P3 ;  /* 0x00000007127f7211 */ /* 0x000fe200018f0eff */
[C---:B------:R-:W-:Y:S01]  /*1010*/  IMAD R58, R65.reuse, 0x4, R56 ;  /* 0x00000004413a7824 */ /* 0x040fe200078e0238 */
[-C--:B------:R-:W-:Y:S02]  /*1020*/  LEA R124, P0, R20, R5.reuse, 0x1 ;  /* 0x00000005147c7211 */ /* 0x080fe400078008ff */
[-C--:B------:R-:W-:Y:S02]  /*1030*/  LEA R122, P1, R22, R5.reuse, 0x1 ;  /* 0x00000005167a7211 */ /* 0x080fe400078208ff */
[-C--:B------:R-:W-:Y:S02]  /*1040*/  LEA R120, P2, R12, R5.reuse, 0x1 ;  /* 0x000000050c787211 */ /* 0x080fe400078408ff */
[----:B------:R-:W-:Y:S01]  /*1050*/  LEA R118, P3, R8, R5, 0x1 ;  /* 0x0000000508767211 */ /* 0x000fe200078608ff */
[----:B------:R-:W-:Y:S01]  /*1060*/  IMAD R60, R65, 0x4, R58 ;  /* 0x00000004413c7824 */ /* 0x000fe200078e023a */
[----:B------:R-:W-:-:S02]  /*1070*/  LEA.HI.X.SX32 R125, R20, R7, 0x1, P0 ;  /* 0x00000007147d7211 */ /* 0x000fc400000f0eff */
[-C--:B------:R-:W-:Y:S02]  /*1080*/  LEA.HI.X.SX32 R123, R22, R7.reuse, 0x1, P1 ;  /* 0x00000007167b7211 */ /* 0x080fe400008f0eff */
[-C--:B------:R-:W-:Y:S02]  /*1090*/  LEA.HI.X.SX32 R121, R12, R7.reuse, 0x1, P2 ;  /* 0x000000070c797211 */ /* 0x080fe400010f0eff */
[----:B------:R-:W-:Y:S02]  /*10a0*/  LEA.HI.X.SX32 R119, R8, R7, 0x1, P3 ;  /* 0x0000000708777211 */ /* 0x000fe400018f0eff */
[-C--:B------:R-:W-:Y:S02]  /*10b0*/  LEA R116, P0, R24, R5.reuse, 0x1 ;  /* 0x0000000518747211 */ /* 0x080fe400078008ff */
[-C--:B------:R-:W-:Y:S02]  /*10c0*/  LEA R114, P1, R26, R5.reuse, 0x1 ;  /* 0x000000051a727211 */ /* 0x080fe400078208ff */
[----:B------:R-:W-:-:S02]  /*10d0*/  LEA R112, P2, R28, R5, 0x1 ;  /* 0x000000051c707211 */ /* 0x000fc400078408ff */
[----:B------:R-:W-:Y:S01]  /*10e0*/  LEA R110, P3, R30, R5, 0x1 ;  /* 0x000000051e6e7211 */ /* 0x000fe200078608ff */
[----:B------:R-:W-:Y:S01]  /*10f0*/  IMAD R62, R65, 0x4, R60 ;  /* 0x00000004413e7824 */ /* 0x000fe200078e023c */
[-C--:B------:R-:W-:Y:S02]  /*1100*/  LEA.HI.X.SX32 R117, R24, R7.reuse, 0x1, P0 ;  /* 0x0000000718757211 */ /* 0x080fe400000f0eff */
[-C--:B------:R-:W-:Y:S02]  /*1110*/  LEA.HI.X.SX32 R115, R26, R7.reuse, 0x1, P1 ;  /* 0x000000071a737211 */ /* 0x080fe400008f0eff */
[-C--:B------:R-:W-:Y:S02]  /*1120*/  LEA.HI.X.SX32 R113, R28, R7.reuse, 0x1, P2 ;  /* 0x000000071c717211 */ /* 0x080fe400010f0eff */
[----:B------:R-:W-:Y:S02]  /*1130*/  LEA.HI.X.SX32 R111, R30, R7, 0x1, P3 ;  /* 0x000000071e6f7211 */ /* 0x000fe400018f0eff */
[----:B------:R-:W-:-:S02]  /*1140*/  LEA R108, P0, R32, R5, 0x1 ;  /* 0x00000005206c7211 */ /* 0x000fc400078008ff */
[-C--:B------:R-:W-:Y:S02]  /*1150*/  LEA R106, P1, R34, R5.reuse, 0x1 ;  /* 0x00000005226a7211 */ /* 0x080fe400078208ff */
[-C--:B------:R-:W-:Y:S02]  /*1160*/  LEA R104, P2, R36, R5.reuse, 0x1 ;  /* 0x0000000524687211 */ /* 0x080fe400078408ff */
[----:B------:R-:W-:Y:S01]  /*1170*/  LEA R102, P3, R38, R5, 0x1 ;  /* 0x0000000526667211 */ /* 0x000fe200078608ff */
[----:B------:R-:W-:Y:S01]  /*1180*/  IMAD R64, R65, 0x4, R62 ;  /* 0x0000000441407824 */ /* 0x000fe200078e023e */
[-C--:B------:R-:W-:Y:S02]  /*1190*/  LEA.HI.X.SX32 R109, R32, R7.reuse, 0x1, P0 ;  /* 0x00000007206d7211 */ /* 0x080fe400000f0eff */
[-C--:B------:R-:W-:Y:S02]  /*11a0*/  LEA.HI.X.SX32 R107, R34, R7.reuse, 0x1, P1 ;  /* 0x00000007226b7211 */ /* 0x080fe400008f0eff */
[----:B------:R-:W-:-:S02]  /*11b0*/  LEA.HI.X.SX32 R105, R36, R7, 0x1, P2 ;  /* 0x0000000724697211 */ /* 0x000fc400010f0eff */
[----:B------:R-:W-:Y:S02]  /*11c0*/  LEA.HI.X.SX32 R103, R38, R7, 0x1, P3 ;  /* 0x0000000726677211 */ /* 0x000fe400018f0eff */
        /* <DEDUP_REMOVED lines=8> */
[----:B------:R-:W-:Y:S01]  /*1250*/  LEA.HI.X.SX32 R95, R46, R7, 0x1, P3 ;  /* 0x000000072e5f7211 */ /* 0x000fe200018f0eff */
[----:B------:R-:W-:Y:S01]  /*1260*/  IMAD R68, R65, 0x4, R66 ;  /* 0x0000000441447824 */ /* 0x000fe200078e0242 */
[-C--:B------:R-:W-:Y:S02]  /*1270*/  LEA R92, P0, R48, R5.reuse, 0x1 ;  /* 0x00000005305c7211 */ /* 0x080fe400078008ff */
[-C--:B------:R-:W-:Y:S02]  /*1280*/  LEA R90, P1, R50, R5.reuse, 0x1 ;  /* 0x00000005325a7211 */ /* 0x080fe400078208ff */
[----:B------:R-:W-:-:S02]  /*1290*/  LEA R88, P2, R52, R5, 0x1 ;  /* 0x0000000534587211 */ /* 0x000fc400078408ff */
[----:B------:R-:W-:Y:S01]  /*12a0*/  LEA R86, P3, R54, R5, 0x1 ;  /* 0x0000000536567211 */ /* 0x000fe200078608ff */
[----:B------:R-:W-:Y:S01]  /*12b0*/  IMAD.SHL.U32 R199, R0, 0x80, RZ ;  /* 0x0000008000c77824 */ /* 0x000fe200078e00ff */
[-C--:B------:R-:W-:Y:S01]  /*12c0*/  LEA.HI.X.SX32 R93, R48, R7.reuse, 0x1, P0 ;  /* 0x00000007305d7211 */ /* 0x080fe200000f0eff */
[----:B------:R-:W-:Y:S01]  /*12d0*/  IMAD R3, R65, 0x4, R68 ;  /* 0x0000000441037824 */ /* 0x000fe200078e0244 */
[-C--:B------:R-:W-:Y:S02]  /*12e0*/  LEA.HI.X.SX32 R91, R50, R7.reuse, 0x1, P1 ;  /* 0x00000007325b7211 */ /* 0x080fe400008f0eff */
[-C--:B------:R-:W-:Y:S02]  /*12f0*/  LEA.HI.X.SX32 R89, R52, R7.reuse, 0x1, P2 ;  /* 0x0000000734597211 */ /* 0x080fe400010f0eff */
[----:B------:R-:W-:Y:S02]  /*1300*/  LEA.HI.X.SX32 R87, R54, R7, 0x1, P3 ;  /* 0x0000000736577211 */ /* 0x000fe400018f0eff */
[----:B----4-:R-:W-:-:S02]  /*1310*/  R2UR UR8, R41 ;  /* 0x00000000290872ca */ /* 0x010fc400000e0000 */
[-C--:B------:R-:W-:Y:S02]  /*1320*/  LEA R84, P0, R56, R5.reuse, 0x1 ;  /* 0x0000000538547211 */ /* 0x080fe400078008ff */
[-C--:B------:R-:W-:Y:S02]  /*1330*/  LEA R82, P1, R58, R5.reuse, 0x1 ;  /* 0x000000053a527211 */ /* 0x080fe400078208ff */
[-C--:B------:R-:W-:Y:S02]  /*1340*/  LEA R80, P2, R60, R5.reuse, 0x1 ;  /* 0x000000053c507211 */ /* 0x080fe400078408ff */
[----:B------:R-:W-:Y:S02]  /*1350*/  LEA R78, P3, R62, R5, 0x1 ;  /* 0x000000053e4e7211 */ /* 0x000fe400078608ff */
[----:B------:R-:W-:Y:S02]  /*1360*/  LOP3.LUT R199, R70, 0x2000, R199, 0xf8, !PT ;  /* 0x0000200046c77812 */ /* 0x000fe400078ef8c7 */
[----:B------:R-:W-:-:S02]  /*1370*/  LEA.HI.X.SX32 R85, R56, R7, 0x1, P0 ;  /* 0x0000000738557211 */ /* 0x000fc400000f0eff */
[-C--:B------:R-:W-:Y:S02]  /*1380*/  LEA.HI.X.SX32 R83, R58, R7.reuse, 0x1, P1 ;  /* 0x000000073a537211 */ /* 0x080fe400008f0eff */
[-C--:B------:R-:W-:Y:S02]  /*1390*/  LEA.HI.X.SX32 R81, R60, R7.reuse, 0x1, P2 ;  /* 0x000000073c517211 */ /* 0x080fe400010f0eff */
[----:B------:R-:W-:Y:S02]  /*13a0*/  LEA.HI.X.SX32 R79, R62, R7, 0x1, P3 ;  /* 0x000000073e4f7211 */ /* 0x000fe400018f0eff */
[-C--:B------:R-:W-:Y:S02]  /*13b0*/  LEA R76, P0, R64, R5.reuse, 0x1 ;  /* 0x00000005404c7211 */ /* 0x080fe400078008ff */
[-C--:B------:R-:W-:Y:S02]  /*13c0*/  LEA R74, P1, R66, R5.reuse, 0x1 ;  /* 0x00000005424a7211 */ /* 0x080fe400078208ff */
[----:B------:R-:W-:-:S02]  /*13d0*/  LEA R72, P2, R68, R5, 0x1 ;  /* 0x0000000544487211 */ /* 0x000fc400078408ff */
[C---:B------:R-:W-:Y:S02]  /*13e0*/  LEA R70, P3, R3.reuse, R5, 0x1 ;  /* 0x0000000503467211 */ /* 0x040fe400078608ff */
[-C--:B------:R-:W-:Y:S02]  /*13f0*/  LEA.HI.X.SX32 R77, R64, R7.reuse, 0x1, P0 ;  /* 0x00000007404d7211 */ /* 0x080fe400000f0eff */
[-C--:B------:R-:W-:Y:S02]  /*1400*/  LEA.HI.X.SX32 R75, R66, R7.reuse, 0x1, P1 ;  /* 0x00000007424b7211 */ /* 0x080fe400008f0eff */
[-C--:B------:R-:W-:Y:S02]  /*1410*/  LEA.HI.X.SX32 R73, R68, R7.reuse, 0x1, P2 ;  /* 0x0000000744497211 */ /* 0x080fe400010f0eff */
[----:B------:R-:W-:Y:S01]  /*1420*/  LEA.HI.X.SX32 R71, R3, R7, 0x1, P3 ;  /* 0x0000000703477211 */ /* 0x000fe200018f0eff */
[----:B------:R-:W-:Y:S06]  /*1430*/  BRA.U UP1, `(.L_x_5) ;  /* 0x0000000101187547 */ /* 0x000fec000b800000 */
[----:B------:R-:W-:Y:S01]  /*1440*/  ELECT P0, URZ, PT ;  /* 0x0000000000ff782f */ /* 0x000fe20003800000 */
[----:B------:R-:W-:Y:S01]  /*1450*/  IMAD.MOV.U32 R3, RZ, RZ, 0x1 ;  /* 0x00000001ff037424 */ /* 0x000fe200078e00ff */
[----:B------:R-:W-:Y:S01]  /*1460*/  UMOV UR4, 0x40 ;  /* 0x0000004000047882 */ /* 0x000fe20000000000 */
[----:B------:R-:W-:Y:S01]  /*1470*/  UVIRTCOUNT.DEALLOC.SMPOOL 0x80 ;  /* 0x000000800000784c */ /* 0x000fe20000000000 */
[----:B------:R-:W-:-:S09]  /*1480*/  ULEA UR4, UR9, UR4, 0x18 ;  /* 0x0000000409047291 */ /* 0x000fd2000f8ec0ff */
[----:B------:R0:W-:Y:S03]  /*1490*/  @P0 STS.U8 [UR4], R3 ;  /* 0x00000003ff000988 */ /* 0x0001e60008000004 */
.L_x_5:
[----:B------:R-:W-:Y:S01]  /*14a0*/  USHF.L.U32 UR4, UR21, 0x15, URZ ;  /* 0x0000001515047899 */ /* 0x000fe200080006ff */
[C---:B------:R-:W-:Y:S01]  /*14b0*/  LOP3.LUT R69, R199.reuse, 0x20, RZ, 0x3c, !PT ;  /* 0x00000020c7457812 */ /* 0x040fe200078e3cff */
[----:B------:R-:W-:Y:S01]  /*14c0*/  ULOP3.LUT UR20, UR21, 0x4, URZ, 0xc0, !UPT ;  /* 0x0000000415147892 */ /* 0x000fe2000f8ec0ff */
[C---:B------:R-:W-:Y:S01]  /*14d0*/  LOP3.LUT R198, R199.reuse, 0x40, RZ, 0x3c, !PT ;  /* 0x00000040c7c67812 */ /* 0x040fe200078e3cff */
[----:B------:R-:W-:Y:S01]  /*14e0*/  ULOP3.LUT UR14, UR4, 0x600000, URZ, 0xc0, !UPT ;  /* 0x00600000040e7892 */ /* 0x000fe2000f8ec0ff */
[----:B------:R-:W-:Y:S01]  /*14f0*/  LOP3.LUT R200, R199, 0x60, RZ, 0x3c, !PT ;  /* 0x00000060c7c87812 */ /* 0x000fe200078e3cff */
[----:B-----5:R-:W-:Y:S01]  /*1500*/  STS.U16 [R199+UR7], R136 ;  /* 0x00000088c7007988 */ /* 0x020fe20008000407 */
[----:B------:R-:W-:Y:S01]  /*1510*/  LOP3.LUT P2, RZ, R0, 0xff, RZ, 0xc0, !PT ;  /* 0x000000ff00ff7812 */ /* 0x000fe2000784c0ff */
[----:B------:R-:W-:Y:S01]  /*1520*/  UIADD3 UR9, UPT, UPT, UR8, UR14, URZ ;  /* 0x0000000e08097290 */ /* 0x000fe2000fffe0ff */
[----:B------:R-:W-:Y:S01]  /*1530*/  PRMT R6, RZ, 0x7610, R6 ;  /* 0x00007610ff067816 */ /* 0x000fe20000000006 */
[----:B------:R-:W-:Y:S01]  /*1540*/  STS.U16 [R199+UR7+0x400], R140 ;  /* 0x0004008cc7007988 */ /* 0x000fe20008000407 */
[----:B------:R-:W-:Y:S01]  /*1550*/  UMOV UR5, 0x1 ;  /* 0x0000000100057882 */ /* 0x000fe20000000000 */
[----:B------:R-:W-:Y:S01]  /*1560*/  ULEA UR9, UR20, UR9, 0x3 ;  /* 0x0000000914097291 */ /* 0x000fe2000f8e18ff */
[----:B------:R-:W-:Y:S01]  /*1570*/  PRMT R8, RZ, 0x7610, R8 ;  /* 0x00007610ff087816 */ /* 0x000fe20000000008 */
[----:B------:R-:W-:Y:S01]  /*1580*/  STS.U16 [R199+UR7+0x800], R144 ;  /* 0x00080090c7007988 */ /* 0x000fe20008000407 */
[----:B------:R-:W-:Y:S01]  /*1590*/  UIADD3 UR10, UPT, UPT, UR7, 0x10000, URZ ;  /* 0x00010000070a7890 */ /* 0x000fe2000fffe0ff */
[----:B------:R-:W-:Y:S01]  /*15a0*/  PRMT R10, RZ, 0x7610, R10 ;  /* 0x00007610ff0a7816 */ /* 0x000fe2000000000a */
[----:B------:R-:W-:Y:S01]  /*15b0*/  UIADD3 UR11, UPT, UPT, UR6, 0x80, URZ ;  /* 0x00000080060b7890 */ /* 0x000fe2000fffe0ff */
[----:B------:R-:W-:Y:S01]  /*15c0*/  STS.U16 [R199+UR7+0xc00], R148 ;  /* 0x000c0094c7007988 */ /* 0x000fe20008000407 */
[----:B------:R-:W-:Y:S01]  /*15d0*/  PRMT R12, RZ, 0x7610, R12 ;  /* 0x00007610ff0c7816 */ /* 0x000fe2000000000c */
[----:B------:R-:W-:Y:S01]  /*15e0*/  VOTEU.ALL UP2, P2 ;  /* 0x0000000000ff7886 */ /* 0x000fe20001040000 */
[----:B------:R-:W-:Y:S01]  /*15f0*/  VOTEU.ALL UP0, P2 ;  /* 0x0000000000ff7886 */ /* 0x000fe20001000000 */
[----:B------:R-:W-:Y:S01]  /*1600*/  STS.U16 [R199+UR7+0x1000], R152 ;  /* 0x00100098c7007988 */ /* 0x000fe20008000407 */
[----:B------:R-:W-:Y:S01]  /*1610*/  ISETP.LT.AND P0, PT, RZ, UR11, PT ;  /* 0x0000000bff007c0c */ /* 0x000fe2000bf01270 */
[----:B0-----:R-:W-:Y:S01]  /*1620*/  IMAD.U32 R3, RZ, RZ, UR11 ;  /* 0x0000000bff037e24 */ /* 0x001fe2000f8e00ff */
[----:B------:R-:W-:-:S04]  /*1630*/  @!UP2 UIADD3 UR12, UPT, UPT, -UR5, 0x100000, URZ ;  /* 0x00100000050ca890 */ /* 0x000fc8000fffe1ff */
[----:B------:R-:W-:Y:S02]  /*1640*/  @!UP2 USHF.L.U32 UR13, UR12, 0xb, URZ ;  /* 0x0000000b0c0da899 */ /* 0x000fe400080006ff */
[----:B------:R-:W-:Y:S01]  /*1650*/  @!UP2 USHF.L.U32 UR12, UR12, 0x1, URZ ;  /* 0x000000010c0ca899 */ /* 0x000fe200080006ff */
[----:B------:R-:W-:Y:S01]  /*1660*/  STS.U16 [R199+UR7+0x1400], R156 ;  /* 0x0014009cc7007988 */ /* 0x000fe20008000407 */
[----:B------:R-:W-:Y:S02]  /*1670*/  PRMT R14, RZ, 0x7610, R14 ;  /* 0x00007610ff0e7816 */ /* 0x000fe4000000000e */
[----:B------:R-:W-:Y:S01]  /*1680*/  PRMT R16, RZ, 0x7610, R16 ;  /* 0x00007610ff107816 */ /* 0x000fe20000000010 */
[----:B------:R-:W-:Y:S01]  /*1690*/  STS.U16 [R199+UR7+0x1800], R160 ;  /* 0x001800a0c7007988 */ /* 0x000fe20008000407 */
[----:B------:R-:W-:Y:S02]  /*16a0*/  PRMT R18, RZ, 0x7610, R18 ;  /* 0x00007610ff127816 */ /* 0x000fe40000000012 */
[----:B------:R-:W-:Y:S01]  /*16b0*/  PRMT R20, RZ, 0x7610, R20 ;  /* 0x00007610ff147816 */ /* 0x000fe20000000014 */
[----:B------:R-:W-:Y:S01]  /*16c0*/  STS.U16 [R199+UR7+0x1c00], R164 ;  /* 0x001c00a4c7007988 */ /* 0x000fe20008000407 */
[----:B------:R-:W-:-:S02]  /*16d0*/  PRMT R22, RZ, 0x7610, R22 ;  /* 0x00007610ff167816 */ /* 0x000fc40000000016 */
[----:B------:R-:W-:Y:S01]  /*16e0*/  PRMT R24, RZ, 0x7610, R24 ;  /* 0x00007610ff187816 */ /* 0x000fe20000000018 */
        /* <DEDUP_REMOVED lines=11> */
[----:B------:R-:W-:Y:S01]  /*17a0*/  LOP3.LUT R68, R68, 0xffffffdf, RZ, 0xc0, !PT ;  /* 0xffffffdf44447812 */ /* 0x000fe200078ec0ff */
[----:B------:R-:W-:Y:S01]  /*17b0*/  STS.U16 [R69+UR7+0x1100], R154 ;  /* 0x0011009a45007988 */ /* 0x000fe20008000407 */
[----:B------:R-:W-:Y:S03]  /*17c0*/  STTM.x32 tmem[UR9], RZ ;  /* 0x000000ff000079ed */ /* 0x000fe600082c0009 */
[----:B------:R-:W-:Y:S01]  /*17d0*/  STS.U16 [R69+UR7+0x1500], R158 ;  /* 0x0015009e45007988 */ /* 0x000fe20008000407 */
[----:B------:R-:W-:-:S02]  /*17e0*/  LOP3.LUT R4, R0, 0xff, RZ, 0xc0, !PT ;  /* 0x000000ff00047812 */ /* 0x000fc400078ec0ff */
[----:B------:R-:W-:Y:S01]  /*17f0*/  LOP3.LUT R5, R0, 0xc0, RZ, 0xc0, !PT ;  /* 0x000000c000057812 */ /* 0x000fe200078ec0ff */
[----:B------:R-:W-:Y:S01]  /*1800*/  STS.U16 [R69+UR7+0x1900], R162 ;  /* 0x001900a245007988 */ /* 0x000fe20008000407 */
[----:B------:R-:W-:-:S03]  /*1810*/  ISETP.EQ.U32.AND P1, PT, RZ, UR21, P0 ;  /* 0x00000015ff007c0c */ /* 0x000fc60008722070 */
[----:B------:R-:W-:Y:S01]  /*1820*/  STS.U16 [R69+UR7+0x1d00], R166 ;  /* 0x001d00a645007988 */ /* 0x000fe20008000407 */
[----:B------:R-:W-:Y:S01]  /*1830*/  UIADD3 UR11, UPT, UPT, UR8, 0x40, URZ ;  /* 0x00000040080b7890 */ /* 0x000fe2000fffe0ff */
[----:B------:R-:W-:Y:S02]  /*1840*/  @P2 LOP3.LUT R68, R68, 0x20, RZ, 0xfc, !PT ;  /* 0x0000002044442812 */ /* 0x000fe400078efcff */
[----:B------:R0:W-:Y:S04]  /*1850*/  STS.U16 [R198+UR7+0x200], R19 ;  /* 0x00020013c6007988 */ /* 0x0001e80008000407 */
[----:B------:R1:W-:Y:S04]  /*1860*/  STS.U16 [R198+UR7+0x600], R23 ;  /* 0x00060017c6007988 */ /* 0x0003e80008000407 */
[----:B------:R2:W-:Y:S01]  /*1870*/  STS.U16 [R198+UR7+0xa00], R25 ;  /* 0x000a0019c6007988 */ /* 0x0005e20008000407 */
[----:B0-----:R-:W-:-:S03]  /*1880*/  PRMT R19, RZ, 0x7610, R19 ;  /* 0x00007610ff137816 */ /* 0x001fc60000000013 */
[----:B------:R0:W-:Y:S01]  /*1890*/  STS.U16 [R198+UR7+0xe00], R29 ;  /* 0x000e001dc6007988 */ /* 0x0001e20008000407 */
[----:B-1----:R-:W-:-:S03]  /*18a0*/  PRMT R23, RZ, 0x7610, R23 ;  /* 0x00007610ff177816 */ /* 0x002fc60000000017 */
[----:B------:R1:W-:Y:S01]  /*18b0*/  STS.U16 [R198+UR7+0x1200], R33 ;  /* 0x00120021c6007988 */ /* 0x0003e20008000407 */
[----:B--2---:R-:W-:-:S03]  /*18c0*/  PRMT R25, RZ, 0x7610, R25 ;  /* 0x00007610ff197816 */ /* 0x004fc60000000019 */
[----:B------:R2:W-:Y:S01]  /*18d0*/  STS.U16 [R198+UR7+0x1600], R37 ;  /* 0x00160025c6007988 */ /* 0x0005e20008000407 */
[----:B0-----:R-:W-:-:S03]  /*18e0*/  PRMT R29, RZ, 0x7610, R29 ;  /* 0x00007610ff1d7816 */ /* 0x001fc6000000001d */
[----:B------:R0:W-:Y:S01]  /*18f0*/  STS.U16 [R198+UR7+0x1a00], R11 ;  /* 0x001a000bc6007988 */ /* 0x0001e20008000407 */
[----:B-1----:R-:W-:-:S03]  /*1900*/  PRMT R33, RZ, 0x7610, R33 ;  /* 0x00007610ff217816 */ /* 0x002fc60000000021 */
[----:B------:R1:W-:Y:S04]  /*1910*/  STS.U16 [R198+UR7+0x1e00], R13 ;  /* 0x001e000dc6007988 */ /* 0x0003e80008000407 */
[----:B------:R3:W-:Y:S01]  /*1920*/  STS.U16 [R200+UR7+0x300], R21 ;  /* 0x00030015c8007988 */ /* 0x0007e20008000407 */
[----:B--2---:R-:W-:Y:S02]  /*1930*/  PRMT R37, RZ, 0x7610, R37 ;  /* 0x00007610ff257816 */ /* 0x004fe40000000025 */
[----:B0-----:R-:W-:Y:S01]  /*1940*/  PRMT R11, RZ, 0x7610, R11 ;  /* 0x00007610ff0b7816 */ /* 0x001fe2000000000b */
[----:B------:R0:W-:Y:S01]  /*1950*/  STS.U16 [R200+UR7+0x700], R17 ;  /* 0x00070011c8007988 */ /* 0x0001e20008000407 */
[----:B-1----:R-:W-:-:S03]  /*1960*/  PRMT R13, RZ, 0x7610, R13 ;  /* 0x00007610ff0d7816 */ /* 0x002fc6000000000d */
[----:B------:R1:W-:Y:S01]  /*1970*/  STS.U16 [R200+UR7+0xb00], R27 ;  /* 0x000b001bc8007988 */ /* 0x0003e20008000407 */
[----:B---3--:R-:W-:-:S03]  /*1980*/  PRMT R21, RZ, 0x7610, R21 ;  /* 0x00007610ff157816 */ /* 0x008fc60000000015 */
[----:B------:R2:W-:Y:S01]  /*1990*/  STS.U16 [R200+UR7+0xf00], R31 ;  /* 0x000f001fc8007988 */ /* 0x0005e20008000407 */
[----:B0-----:R-:W-:-:S03]  /*19a0*/  PRMT R17, RZ, 0x7610, R17 ;  /* 0x00007610ff117816 */ /* 0x001fc60000000011 */
[----:B------:R0:W-:Y:S01]  /*19b0*/  STS.U16 [R200+UR7+0x1300], R35 ;  /* 0x00130023c8007988 */ /* 0x0001e20008000407 */
[----:B-1----:R-:W-:-:S03]  /*19c0*/  PRMT R27, RZ, 0x7610, R27 ;  /* 0x00007610ff1b7816 */ /* 0x002fc6000000001b */
[----:B------:R-:W-:Y:S01]  /*19d0*/  STS.U16 [R200+UR7+0x1700], R39 ;  /* 0x00170027c8007988 */ /* 0x000fe20008000407 */
[----:B--2---:R-:W-:-:S03]  /*19e0*/  PRMT R31, RZ, 0x7610, R31 ;  /* 0x00007610ff1f7816 */ /* 0x004fc6000000001f */
[----:B------:R1:W-:Y:S01]  /*19f0*/  STS.U16 [R200+UR7+0x1b00], R15 ;  /* 0x001b000fc8007988 */ /* 0x0003e20008000407 */
[----:B0-----:R-:W-:-:S03]  /*1a00*/  PRMT R35, RZ, 0x7610, R35 ;  /* 0x00007610ff237816 */ /* 0x001fc60000000023 */
[----:B------:R0:W-:Y:S01]  /*1a10*/  STS.U16 [R200+UR7+0x1f00], R9 ;  /* 0x001f0009c8007988 */ /* 0x0001e20008000407 */
[----:B------:R-:W2:Y:S02]  /*1a20*/  FENCE.VIEW.ASYNC.T ;  /* 0x00000000000073c6 */ /* 0x000ea40000000200 */
[----:B--2---:R-:W-:Y:S01]  /*1a30*/  BAR.SYNC.DEFER_BLOCKING 0x0 ;  /* 0x0000000000007b1d */ /* 0x004fe20000010000 */
[----:B-1----:R-:W-:Y:S02]  /*1a40*/  PRMT R15, RZ, 0x7610, R15 ;  /* 0x00007610ff0f7816 */ /* 0x002fe4000000000f */
[----:B0-----:R-:W-:-:S03]  /*1a50*/  PRMT R9, RZ, 0x7610, R9 ;  /* 0x00007610ff097816 */ /* 0x001fc60000000009 */
[----:B------:R-:W0:Y:S02]  /*1a60*/  FENCE.VIEW.ASYNC.S ;  /* 0x00000000000073c6 */ /* 0x000e240000000000 */
[----:B0-----:R0:W1:Y:S02]  /*1a70*/  @!UP0 SYNCS.EXCH.64 URZ, [UR10], UR12 ;  /* 0x0000000c0aff85b2 */ /* 0x0010640008000100 */
[----:B-1----:R-:W-:Y:S06]  /*1a80*/  BAR.SYNC.DEFER_BLOCKING 0x0 ;  /* 0x0000000000007b1d */ /* 0x002fec0000010000 */
[----:B------:R-:W2:Y:S04]  /*1a90*/  @P0 LDG.E.U16 R6, desc[UR22][R132.64] ;  /* 0x0000001684060981 */ /* 0x000ea8000c1e1500 */
[----:B------:R-:W3:Y:S04]  /*1aa0*/  @P0 LDG.E.U16 R8, desc[UR22][R128.64] ;  /* 0x0000001680080981 */ /* 0x000ee8000c1e1500 */
[----:B------:R-:W4:Y:S04]  /*1ab0*/  @P0 LDG.E.U16 R10, desc[UR22][R124.64] ;  /* 0x000000167c0a0981 */ /* 0x000f28000c1e1500 */
        /* <DEDUP_REMOVED lines=28> */
[----:B------:R-:W4:Y:S01]  /*1c80*/  @P0 LDG.E.U16 R37, desc[UR22][R70.64] ;  /* 0x0000001646250981 */ /* 0x000f22000c1e1500 */
[----:B0-----:R-:W-:-:S04]  /*1c90*/  @!UP2 UIADD3 UR12, UPT, UPT, -UR5, 0x100000, URZ ;  /* 0x00100000050ca890 */ /* 0x001fc8000fffe1ff */
[----:B------:R-:W-:Y:S02]  /*1ca0*/  @!UP2 USHF.L.U32 UR13, UR12, 0xb, URZ ;  /* 0x0000000b0c0da899 */ /* 0x000fe400080006ff */
[----:B------:R-:W-:Y:S01]  /*1cb0*/  @!UP2 USHF.L.U32 UR12, UR12, 0x1, URZ ;  /* 0x000000010c0ca899 */ /* 0x000fe200080006ff */
[----:B------:R-:W-:Y:S01]  /*1cc0*/  IMAD.SHL.U32 R4, R4, 0x2, RZ ;  /* 0x0000000204047824 */ /* 0x000fe200078e00ff */
[----:B------:R-:W-:Y:S01]  /*1cd0*/  SHF.R.U32.HI R5, RZ, 0x2, R5 ;  /* 0x00000002ff057819 */ /* 0x000fe20000011605 */
[----:B------:R-:W-:Y:S01]  /*1ce0*/  VOTEU.ALL UP0, P2 ;  /* 0x0000000000ff7886 */ /* 0x000fe20001000000 */
[----:B------:R-:W-:-:S04]  /*1cf0*/  @!UP2 UIADD3 UR4, UPT, UPT, -UR5, 0x100000, URZ ;  /* 0x001000000504a890 */ /* 0x000fc8000fffe1ff */
[----:B------:R-:W-:Y:S02]  /*1d00*/  @!UP2 USHF.L.U32 UR5, UR4, 0xb, URZ ;  /* 0x0000000b0405a899 */ /* 0x000fe400080006ff */
[----:B------:R-:W-:Y:S02]  /*1d10*/  @!UP2 USHF.L.U32 UR4, UR4, 0x1, URZ ;  /* 0x000000010404a899 */ /* 0x000fe400080006ff */
[----:B------:R-:W-:Y:S01]  /*1d20*/  UIADD3 UR15, UPT, UPT, UR7, 0x8000, URZ ;  /* 0x00008000070f7890 */ /* 0x000fe2000fffe0ff */
[----:B------:R-:W-:-:S04]  /*1d30*/  LOP3.LUT R5, R4, R5, RZ, 0x3c, !PT ;  /* 0x0000000504057212 */ /* 0x000fc800078e3cff */
[----:B------:R-:W-:Y:S01]  /*1d40*/  LOP3.LUT R4, R5, 0x40, RZ, 0x3c, !PT ;  /* 0x0000004005047812 */ /* 0x000fe200078e3cff */
[----:B------:R0:W1:Y:S01]  /*1d50*/  @!UP0 SYNCS.EXCH.64 URZ, [UR7+0x10008], UR12 ;  /* 0x0100080c07ff85b2 */ /* 0x0000620008000100 */
[----:B------:R-:W-:Y:S01]  /*1d60*/  VOTEU.ALL UP0, P2 ;  /* 0x0000000000ff7886 */ /* 0x000fe20001000000 */
[----:B0-----:R-:W-:-:S04]  /*1d70*/  UIADD3 UR12, UPT, UPT, UR14, UR11, URZ ;  /* 0x0000000b0e0c7290 */ /* 0x001fc8000fffe0ff */
[----:B------:R-:W-:Y:S01]  /*1d80*/  ULEA UR12, UR20, UR12, 0x12 ;  /* 0x0000000c140c7291 */ /* 0x000fe2000f8e90ff */
[----:B--2---:R0:W-:Y:S04]  /*1d90*/  STS.U16 [R5+UR7+0x4000], R6 ;  /* 0x0040000605007988 */ /* 0x0041e80008000407 */
[----:B---3--:R0:W-:Y:S04]  /*1da0*/  STS.U16 [R5+UR7+0x4400], R8 ;  /* 0x0044000805007988 */ /* 0x0081e80008000407 */
[----:B----4-:R0:W-:Y:S04]  /*1db0*/  STS.U16 [R5+UR7+0x4800], R10 ;  /* 0x0048000a05007988 */ /* 0x0101e80008000407 */
[----:B------:R0:W-:Y:S04]  /*1dc0*/  STS.U16 [R5+UR7+0x4c00], R12 ;  /* 0x004c000c05007988 */ /* 0x0001e80008000407 */
        /* <DEDUP_REMOVED lines=27> */
[----:B------:R0:W-:Y:S01]  /*1f80*/  STS.U16 [R4+UR7+0x7e00], R37 ;  /* 0x007e002504007988 */ /* 0x0001e20008000407 */
[----:B-1----:R1:W-:Y:S06]  /*1f90*/  MEMBAR.ALL.CTA ;  /* 0x0000000000007992 */ /* 0x0023ec0000008000 */
[----:B-1----:R-:W-:Y:S04]  /*1fa0*/  FENCE.VIEW.ASYNC.S ;  /* 0x00000000000073c6 */ /* 0x002fe80000000000 */
[----:B------:R-:W1:Y:S02]  /*1fb0*/  FENCE.VIEW.ASYNC.S ;  /* 0x00000000000073c6 */ /* 0x000e640000000000 */
[----:B-1----:R0:W1:Y:S02]  /*1fc0*/  @!UP0 SYNCS.EXCH.64 URZ, [UR7+0x8000], UR4 ;  /* 0x0080000407ff85b2 */ /* 0x0020640008000100 */
[----:B-1----:R-:W-:Y:S06]  /*1fd0*/  BAR.SYNC.DEFER_BLOCKING 0x0 ;  /* 0x0000000000007b1d */ /* 0x002fec0000010000 */
[----:B0-----:R-:W-:Y:S05]  /*1fe0*/  @!P1 BRA `(.L_x_6) ;  /* 0x0000000000889947 */ /* 0x001fea0003800000 */
[----:B------:R-:W-:Y:S02]  /*1ff0*/  UIADD3 UR4, UPT, UPT, UR7, 0x4000, URZ ;  /* 0x0000400007047890 */ /* 0x000fe4000fffe0ff */
[----:B------:R-:W-:Y:S02]  /*2000*/  USHF.R.U32.HI UR16, URZ, 0x4, UR7 ;  /* 0x00000004ff107899 */ /* 0x000fe40008011607 */
[----:B------:R-:W-:Y:S02]  /*2010*/  USHF.R.U32.HI UR4, URZ, 0x4, UR4 ;  /* 0x00000004ff047899 */ /* 0x000fe40008011604 */
[----:B------:R-:W-:Y:S02]  /*2020*/  USGXT.U32 UR16, UR16, 0xe ;  /* 0x0000000e1010789a */ /* 0x000fe40008000000 */
[----:B------:R-:W-:Y:S02]  /*2030*/  USGXT.U32 UR18, UR4, 0xe ;  /* 0x0000000e0412789a */ /* 0x000fe40008000000 */
[----:B------:R-:W-:-:S02]  /*2040*/  UIADD3 UR32, UP0, UPT, UR16, 0x2000080, URZ ;  /* 0x0200008010207890 */ /* 0x000fc4000ff1e0ff */
[----:B------:R-:W-:Y:S01]  /*2050*/  UIADD3 UR34, UP3, UPT, UR18, 0x2, URZ ;  /* 0x0000000212227890 */ /* 0x000fe2000ff7e0ff */
[----:B------:R-:W-:Y:S01]  /*2060*/  UMOV UR4, URZ ;  /* 0x000000ff00047c82 */ /* 0x000fe20008000000 */
[----:B------:R-:W-:Y:S01]  /*2070*/  UMOV UR5, URZ ;  /* 0x000000ff00057c82 */ /* 0x000fe20008000000 */
[----:B------:R-:W-:Y:S02]  /*2080*/  UIADD3.X UR33, UPT, UPT, UR4, 0x40004040, URZ, UP0, !UPT ;  /* 0x4000404004217890 */ /* 0x000fe400087fe4ff */
[----:B------:R-:W-:Y:S02]  /*2090*/  UIADD3.X UR35, UPT, UPT, UR5, 0x40004040, URZ, UP3, !UPT ;  /* 0x4000404005237890 */ /* 0x000fe40009ffe4ff */
[----:B------:R-:W-:Y:S02]  /*20a0*/  ULOP3.LUT UR16, UR16, 0x2000000, URZ, 0xfc, !UPT ;  /* 0x0200000010107892 */ /* 0x000fe4000f8efcff */
[----:B------:R-:W-:Y:S02]  /*20b0*/  UIADD3.64 UR24, UPT, UPT, UR32, 0x80, URZ ;  /* 0x0000008020187897 */ /* 0x000fe4000fffe0ff */
[----:B------:R-:W-:-:S02]  /*20c0*/  UIADD3.64 UR26, UPT, UPT, UR34, 0x2, URZ ;  /* 0x00000002221a7897 */ /* 0x000fc4000fffe0ff */
[----:B------:R-:W-:Y:S02]  /*20d0*/  UIADD3.64 UR28, UPT, UPT, UR32, 0x100, URZ ;  /* 0x00000100201c7897 */ /* 0x000fe4000fffe0ff */
[----:B------:R-:W-:Y:S01]  /*20e0*/  UIADD3.64 UR30, UPT, UPT, UR34, 0x4, URZ ;  /* 0x00000004221e7897 */ /* 0x000fe2000fffe0ff */
[----:B------:R-:W-:Y:S01]  /*20f0*/  UMOV UR36, 0x0 ;  /* 0x0000000000247882 */ /* 0x000fe20000000000 */
[----:B------:R-:W-:Y:S01]  /*2100*/  UMOV UR37, 0x8208010 ;  /* 0x0820801000257882 */ /* 0x000fe20000000000 */
[----:B------:R-:W-:Y:S01]  /*2110*/  UMOV UR17, 0x40004040 ;  /* 0x4000404000117882 */ /* 0x000fe20000000000 */
[----:B------:R-:W-:Y:S01]  /*2120*/  UMOV UR19, 0x40004040 ;  /* 0x4000404000137882 */ /* 0x000fe20000000000 */
[----:B------:R-:W-:Y:S01]  /*2130*/  UMOV UR38, 0x0 ;  /* 0x0000000000267882 */ /* 0x000fe20000000000 */
[----:B------:R-:W-:Y:S01]  /*2140*/  UMOV UR39, 0x8208010 ;  /* 0x0820801000277882 */ /* 0x000fe20000000000 */
[----:B------:R-:W-:Y:S01]  /*2150*/  UMOV UR40, 0x0 ;  /* 0x0000000000287882 */ /* 0x000fe20000000000 */
[----:B------:R-:W-:Y:S01]  /*2160*/  UMOV UR41, 0x8208010 ;  /* 0x0820801000297882 */ /* 0x000fe20000000000 */
[----:B------:R-:W-:Y:S01]  /*2170*/  UMOV UR4, UR15 ;  /* 0x0000000f00047c82 */ /* 0x000fe20008000000 */
[----:B------:R0:W-:Y:S01]  /*2180*/  UTCHMMA gdesc[UR16], gdesc[UR18], tmem[UR11], tmem[UR36], idesc[UR37], !UPT ;  /* 0x00ff2412100075ea */ /* 0x0001e2000f80000b */
[----:B------:R-:W-:Y:S01]  /*2190*/  UMOV UR42, 0x0 ;  /* 0x00000000002a7882 */ /* 0x000fe20000000000 */
[----:B------:R-:W-:Y:S01]  /*21a0*/  UMOV UR43, 0x8208010 ;  /* 0x08208010002b7882 */ /* 0x000fe20000000000 */
[----:B------:R0:W-:Y:S01]  /*21b0*/  UTCHMMA gdesc[UR32], gdesc[UR34], tmem[UR11], tmem[UR38], idesc[UR39], UPT ;  /* 0x00ff2622200075ea */ /* 0x0001e2000b80000b */
[----:B------:R-:W-:Y:S01]  /*21c0*/  UMOV UR4, UR4 ;  /* 0x0000000400047c82 */ /* 0x000fe20008000000 */
[----:B------:R0:W-:Y:S01]  /*21d0*/  UTCHMMA gdesc[UR24], gdesc[UR26], tmem[UR11], tmem[UR40], idesc[UR41], UPT ;  /* 0x00ff281a180075ea */ /* 0x0001e2000b80000b */
[----:B------:R0:W-:Y:S01]  /*21e0*/  UTCHMMA gdesc[UR28], gdesc[UR30], tmem[UR11], tmem[UR42], idesc[UR43], UPT ;  /* 0x00ff2a1e1c0075ea */ /* 0x0001e2000b80000b */
[----:B------:R0:W-:Y:S01]  /*21f0*/  UTCBAR [UR4], URZ ;  /* 0x000000ff040073e9 */ /* 0x0001e200080000ff */
[----:B------:R-:W-:Y:S01]  /*2200*/  NOP ;  /* 0x0000000000007918 */ /* 0x000fe20000000000 */
.L_x_6:
[----:B------:R-:W-:Y:S05]  /*2210*/  @!P0 BRA `(.L_x_7) ;  /* 0x0000000000088947 */ /* 0x000fea0003800000 */
[----:B------:R-:W1:Y:S02]  /*2220*/  SYNCS.PHASECHK.TRANS64.TRYWAIT P2, [UR7+0x8000], RZ ;  /* 0x008000ffff0075a7 */ /* 0x000e640008041107 */
[----:B-1----:R-:W-:Y:S05]  /*2230*/  @!P2 BRA `(.L_x_8) ;  /* 0x000000a000f8a947 */ /* 0x002fea0003800000 */
.L_x_7:
[----:B------:R-:W-:Y:S01]  /*2240*/  BAR.SYNC.DEFER_BLOCKING 0x0 ;  /* 0x0000000000007b1d */ /* 0x000fe20000010000 */
[C---:B------:R-:W-:Y:S01]  /*2250*/  LOP3.LUT R135, R0.reuse, 0x6f, RZ, 0xc0, !PT ;  /* 0x0000006f00877812 */ /* 0x040fe200078ec0ff */
[C---:B------:R-:W-:Y:S01]  /*2260*/  IMAD.SHL.U32 R137, R0.reuse, 0x4, RZ ;  /* 0x0000000400897824 */ /* 0x040fe200078e00ff */
[----:B------:R-:W-:Y:S02]  /*2270*/  LOP3.LUT R136, R0, 0x80, RZ, 0xc0, !PT ;  /* 0x0000008000887812 */ /* 0x000fe400078ec0ff */
[----:B------:R-:W-:Y:S01]  /*2280*/  SHF.R.U32.HI R156, RZ, 0x1, R0 ;  /* 0x00000001ff9c7819 */ /* 0x000fe20000011600 */
[----:B0-----:R-:W0:Y:S01]  /*2290*/  LDCU UR4, c[0x0][0x3a8] ;  /* 0x00007500ff0477ac */ /* 0x001e220008000800 */
[----:B------:R-:W-:Y:S01]  /*22a0*/  LEA.HI R135, R136, R135, RZ, 0x1d ;  /* 0x0000008788877211 */ /* 0x000fe200078fe8ff */
[----:B------:R-:W-:Y:S01]  /*22b0*/  LDTM.16dp32bit_t0_t15.x64 R4, tmem[UR12] ;  /* 0x0000000c000479ee */ /* 0x000fe20008b00000 */
[----:B------:R-:W0:Y:S01]  /*22c0*/  LDTM.16dp32bit_t16_t31.x64 R4, tmem[UR12+0x40] ;  /* 0x0000400c000479ee */ /* 0x000e220008b20000 */
[----:B------:R-:W-:Y:S01]  /*22d0*/  LOP3.LUT R136, R137, 0x40, RZ, 0xc0, !PT ;  /* 0x0000004089887812 */ /* 0x000fe200078ec0ff */
[----:B------:R-:W1:Y:S01]  /*22e0*/  S2UR UR13, SR_CTAID.Y ;  /* 0x00000000000d79c3 */ /* 0x000e620000002600 */
[----:B------:R-:W-:Y:S01]  /*22f0*/  LOP3.LUT P6, RZ, R0, 0xff, RZ, 0xc0, !PT ;  /* 0x000000ff00ff7812 */ /* 0x000fe200078cc0ff */
[----:B------:R-:W-:Y:S01]  /*2300*/  VIADD R135, R135, UR6 ;  /* 0x0000000687877c36 */ /* 0x000fe20008000000 */
[----:B------:R-:W-:-:S02]  /*2310*/  LOP3.LUT R138, R136, 0x2, RZ, 0xfc, !PT ;  /* 0x00000002888a7812 */ /* 0x000fc400078efcff */
[C---:B------:R-:W-:Y:S02]  /*2320*/  LOP3.LUT R140, R136.reuse, 0x3, RZ, 0xfc, !PT ;  /* 0x00000003888c7812 */ /* 0x040fe400078efcff */
[C---:B------:R-:W-:Y:S02]  /*2330*/  ISETP.GE.AND P5, PT, R135.reuse, R138, PT ;  /* 0x0000008a8700720c */ /* 0x040fe40003fa6270 */
[C---:B------:R-:W-:Y:S02]  /*2340*/  ISETP.GE.AND P2, PT, R135.reuse, R136, PT ;  /* 0x000000888700720c */ /* 0x040fe40003f46270 */
[C---:B------:R-:W-:Y:S02]  /*2350*/  LOP3.LUT R138, R136.reuse, 0x4, RZ, 0xfc, !PT ;  /* 0x00000004888a7812 */ /* 0x040fe400078efcff */
[C---:B------:R-:W-:Y:S01]  /*2360*/  ISETP.GE.AND P4, PT, R135.reuse, R140, PT ;  /* 0x0000008c8700720c */ /* 0x040fe20003f86270 */
[----:B------:R-:W2:Y:S01]  /*2370*/  @!P6 SYNCS.CCTL.IV [UR7+0x8000] ;  /* 0x00800000ff00e9b1 */ /* 0x000ea20008000007 */
[----:B------:R-:W-:Y:S01]  /*2380*/  ISETP.GE.AND P3, PT, R135, R138, PT ;  /* 0x0000008a8700720c */ /* 0x000fe20003f66270 */
[----:B------:R-:W-:Y:S01]  /*2390*/  NOP ;  /* 0x0000000000007918 */ /* 0x000fe20000000000 */
[----:B------:R-:W-:-:S02]  /*23a0*/  LOP3.LUT R138, R136, 0x5, RZ, 0xfc, !PT ;  /* 0x00000005888a7812 */ /* 0x000fc400078efcff */
[----:B------:R-:W-:Y:S02]  /*23b0*/  LOP3.LUT R140, R136, 0x6, RZ, 0xfc, !PT ;  /* 0x00000006888c7812 */ /* 0x000fe400078efcff */
[----:B------:R-:W-:Y:S01]  /*23c0*/  PRMT R238, RZ, 0x7610, R238 ;  /* 0x00007610ffee7816 */ /* 0x000fe200000000ee */
[----:B0-----:R-:W-:Y:S01]  /*23d0*/  FMUL R4, R4, UR4 ;  /* 0x0000000404047c20 */ /* 0x001fe20008400000 */
[----:B------:R-:W-:Y:S01]  /*23e0*/  FMUL R6, R6, UR4 ;  /* 0x0000000406067c20 */ /* 0x000fe20008400000 */
[----:B------:R-:W-:Y:S01]  /*23f0*/  FMUL R7, R7, UR4 ;  /* 0x0000000407077c20 */ /* 0x000fe20008400000 */
[----:B------:R-:W-:Y:S01]  /*2400*/  FMUL R5, R5, UR4 ;  /* 0x0000000405057c20 */ /* 0x000fe20008400000 */
[----:B------:R-:W-:Y:S01]  /*2410*/  FMUL R9, R9, UR4 ;  /* 0x0000000409097c20 */ /* 0x000fe20008400000 */
[----:B------:R-:W-:Y:S01]  /*2420*/  FSEL R4, R4, -INF , P2 ;  /* 0xff80000004047808 */ /* 0x000fe20001000000 */
[----:B------:R-:W-:Y:S01]  /*2430*/  FMUL R137, R10, UR4 ;  /* 0x000000040a897c20 */ /* 0x000fe20008400000 */
[----:B------:R-:W-:Y:S01]  /*2440*/  ISETP.GT.AND P2, PT, R135, R136, PT ;  /* 0x000000888700720c */ /* 0x000fe20003f44270 */
[----:B------:R-:W-:Y:S01]  /*2450*/  FMUL R11, R11, UR4 ;  /* 0x000000040b0b7c20 */ /* 0x000fe20008400000 */
[----:B------:R-:W-:Y:S01]  /*2460*/  FSEL R202, R6, -INF , P5 ;  /* 0xff80000006ca7808 */ /* 0x000fe20002800000 */
[----:B------:R-:W-:Y:S01]  /*2470*/  FMUL R13, R13, UR4 ;  /* 0x000000040d0d7c20 */ /* 0x000fe20008400000 */
[----:B------:R-:W-:Y:S01]  /*2480*/  FSEL R6, R7, -INF , P4 ;  /* 0xff80000007067808 */ /* 0x000fe20002000000 */
[----:B------:R-:W-:Y:S01]  /*2490*/  FMUL R7, R8, UR4 ;  /* 0x0000000408077c20 */ /* 0x000fe20008400000 */
[----:B------:R-:W-:Y:S01]  /*24a0*/  FSEL R5, R5, -INF , P2 ;  /* 0xff80000005057808 */ /* 0x000fe20001000000 */
[----:B------:R-:W-:Y:S01]  /*24b0*/  FMUL R15, R15, UR4 ;  /* 0x000000040f0f7c20 */ /* 0x000fe20008400000 */
[----:B------:R-:W-:Y:S01]  /*24c0*/  ISETP.GE.AND P2, PT, R135, R138, PT ;  /* 0x0000008a8700720c */ /* 0x000fe20003f46270 */
[----:B------:R-:W-:Y:S01]  /*24d0*/  FMUL R17, R17, UR4 ;  /* 0x0000000411117c20 */ /* 0x000fe20008400000 */
[----:B------:R-:W-:Y:S01]  /*24e0*/  LOP3.LUT R138, R136, 0x7, RZ, 0xfc, !PT ;  /* 0x00000007888a7812 */ /* 0x000fe200078efcff */
[----:B------:R-:W-:Y:S01]  /*24f0*/  FMUL R18, R18, UR4 ;  /* 0x0000000412127c20 */ /* 0x000fe20008400000 */
[C---:B------:R-:W-:Y:S01]  /*2500*/  LOP3.LUT R8, R136.reuse, 0x8, RZ, 0xfc, !PT ;  /* 0x0000000888087812 */ /* 0x040fe200078efcff */
[----:B------:R-:W-:Y:S01]  /*2510*/  FMUL R19, R19, UR4 ;  /* 0x0000000413137c20 */ /* 0x000fe20008400000 */
[----:B------:R-:W-:Y:S01]  /*2520*/  ISETP.GE.AND P5, PT, R135, R140, PT ;  /* 0x0000008c8700720c */ /* 0x000fe20003fa6270 */
[----:B------:R-:W-:Y:S01]  /*2530*/  FMUL R21, R21, UR4 ;  /* 0x0000000415157c20 */ /* 0x000fe20008400000 */
[----:B------:R-:W-:Y:S01]  /*2540*/  FSEL R7, R7, -INF , P3 ;  /* 0xff80000007077808 */ /* 0x000fe20001800000 */
[----:B------:R-:W-:Y:S01]  /*2550*/  FMUL R23, R23, UR4 ;  /* 0x0000000417177c20 */ /* 0x000fe20008400000 */
[----:B------:R-:W-:Y:S01]  /*2560*/  LOP3.LUT R10, R136, 0xa, RZ, 0xfc, !PT ;  /* 0x0000000a880a7812 */ /* 0x000fe200078efcff */
[----:B------:R-:W-:Y:S01]  /*2570*/  FMUL R24, R24, UR4 ;  /* 0x0000000418187c20 */ /* 0x000fe20008400000 */
[----:B------:R-:W-:Y:S01]  /*2580*/  ISETP.GE.AND P4, PT, R135, R138, PT ;  /* 0x0000008a8700720c */ /* 0x000fe20003f86270 */
[----:B------:R-:W-:Y:S01]  /*2590*/  FMUL R25, R25, UR4 ;  /* 0x0000000419197c20 */ /* 0x000fe20008400000 */
[----:B------:R-:W-:Y:S01]  /*25a0*/  ISETP.GE.AND P3, PT, R135, R8, PT ;  /* 0x000000088700720c */ /* 0x000fe20003f66270 */
[----:B------:R-:W-:Y:S01]  /*25b0*/  FMUL R27, R27, UR4 ;  /* 0x000000041b1b7c20 */ /* 0x000fe20008400000 */
[----:B------:R-:W-:Y:S01]  /*25c0*/  LOP3.LUT R138, R136, 0x9, RZ, 0xfc, !PT ;  /* 0x00000009888a7812 */ /* 0x000fe200078efcff */
        /* <DEDUP_REMOVED lines=9> */
[----:B------:R-:W-:Y:S01]  /*2660*/  ISETP.GE.AND P2, PT, R135, R138, PT ;  /* 0x0000008a8700720c */ /* 0x000fe20003f46270 */
[----:B------:R-:W-:Y:S01]  /*2670*/  FMUL R31, R31, UR4 ;  /* 0x000000041f1f7c20 */ /* 0x000fe20008400000 */
[----:B------:R-:W-:Y:S01]  /*2680*/  FSEL R12, R11, -INF , P4 ;  /* 0xff8000000b0c7808 */ /* 0x000fe20002000000 */
[----:B------:R-:W-:Y:S01]  /*2690*/  FMUL R35, R35, UR4 ;  /* 0x0000000423237c20 */ /* 0x000fe20008400000 */
[----:B------:R-:W-:Y:S01]  /*26a0*/  ISETP.GE.AND P4, PT, R135, R10, PT ;  /* 0x0000000a8700720c */ /* 0x000fe20003f86270 */
[----:B------:R-:W-:Y:S01]  /*26b0*/  FMUL R38, R38, UR4 ;  /* 0x0000000426267c20 */ /* 0x000fe20008400000 */
[----:B------:R-:W-:Y:S01]  /*26c0*/  FSEL R10, R13, -INF , P2 ;  /* 0xff8000000d0a7808 */ /* 0x000fe20001000000 */
[----:B------:R-:W-:Y:S01]  /*26d0*/  FMUL R13, R14, UR4 ;  /* 0x000000040e0d7c20 */ /* 0x000fe20008400000 */
[----:B------:R-:W-:Y:S01]  /*26e0*/  LOP3.LUT R138, R136, 0xc, RZ, 0xfc, !PT ;  /* 0x0000000c888a7812 */ /* 0x000fe200078efcff */
[----:B------:R-:W-:Y:S01]  /*26f0*/  FMUL R40, R40, UR4 ;  /* 0x0000000428287c20 */ /* 0x000fe20008400000 */
[----:B------:R-:W-:Y:S01]  /*2700*/  FSEL R11, R137, -INF , P3 ;  /* 0xff800000890b7808 */ /* 0x000fe20001800000 */
[----:B------:R-:W-:Y:S01]  /*2710*/  FMUL R137, R16, UR4 ;  /* 0x0000000410897c20 */ /* 0x000fe20008400000 */
[C---:B------:R-:W-:Y:S01]  /*2720*/  LOP3.LUT R14, R136.reuse, 0xe, RZ, 0xfc, !PT ;  /* 0x0000000e880e7812 */ /* 0x040fe200078efcff */
[----:B------:R-:W-:Y:S01]  /*2730*/  FMUL R39, R39, UR4 ;  /* 0x0000000427277c20 */ /* 0x000fe20008400000 */
[----:B------:R-:W-:Y:S01]  /*2740*/  ISETP.GE.AND P3, PT, R135, R138, PT ;  /* 0x0000008a8700720c */ /* 0x000fe20003f66270 */
[----:B------:R-:W-:Y:S01]  /*2750*/  FMUL R41, R41, UR4 ;  /* 0x0000000429297c20 */ /* 0x000fe20008400000 */
[----:B------:R-:W-:Y:S01]  /*2760*/  LOP3.LUT R140, R136, 0xd, RZ, 0xfc, !PT ;  /* 0x0000000d888c7812 */ /* 0x000fe200078efcff */
[----:B------:R-:W-:Y:S01]  /*2770*/  FMUL R43, R43, UR4 ;  /* 0x000000042b2b7c20 */ /* 0x000fe20008400000 */
[----:B------:R-:W-:Y:S01]  /*2780*/  FSEL R13, R13, -INF , P5 ;  /* 0xff8000000d0d7808 */ /* 0x000fe20002800000 */
[----:B------:R-:W-:Y:S01]  /*2790*/  FMUL R42, R42, UR4 ;  /* 0x000000042a2a7c20 */ /* 0x000fe20008400000 */
[----:B------:R-:W-:Y:S01]  /*27a0*/  LOP3.LUT R16, R136, 0x10, RZ, 0xfc, !PT ;  /* 0x0000001088107812 */ /* 0x000fe200078efcff */
        /* <DEDUP_REMOVED lines=9> */
[----:B------:R-:W-:Y:S01]  /*2840*/  ISETP.GE.AND P2, PT, R135, R140, PT ;  /* 0x0000008c8700720c */ /* 0x000fe20003f46270 */
[----:B------:R-:W-:Y:S01]  /*2850*/  FMUL R61, R61, UR4 ;  /* 0x000000043d3d7c20 */ /* 0x000fe20008400000 */
[----:B------:R-:W-:Y:S01]  /*2860*/  ISETP.GE.AND P3, PT, R135, R16, PT ;  /* 0x000000108700720c */ /* 0x000fe20003f66270 */
[----:B------:R-:W-:Y:S01]  /*2870*/  FMUL R62, R62, UR4 ;  /* 0x000000043e3e7c20 */ /* 0x000fe20008400000 */
[----:B------:R-:W-:-:S02]  /*2880*/  LOP3.LUT R16, R136, 0x11, RZ, 0xfc, !PT ;  /* 0x0000001188107812 */ /* 0x000fc400078efcff */
[----:B------:R-:W-:Y:S02]  /*2890*/  ISETP.GE.AND P4, PT, R135, R138, PT ;  /* 0x0000008a8700720c */ /* 0x000fe40003f86270 */
[----:B------:R-:W-:Y:S02]  /*28a0*/  FSEL R17, R17, -INF , P2 ;  /* 0xff80000011117808 */ /* 0x000fe40001000000 */
[----:B------:R-:W-:Y:S02]  /*28b0*/  ISETP.GE.AND P2, PT, R135, R16, PT ;  /* 0x000000108700720c */ /* 0x000fe40003f46270 */
[----:B------:R-:W-:Y:S02]  /*28c0*/  FSEL R16, R18, -INF , P5 ;  /* 0xff80000012107808 */ /* 0x000fe40002800000 */
[----:B------:R-:W-:Y:S02]  /*28d0*/  LOP3.LUT R138, R136, 0x12, RZ, 0xfc, !PT ;  /* 0x00000012888a7812 */ /* 0x000fe400078efcff */
[----:B------:R-:W-:Y:S01]  /*28e0*/  FSEL R18, R19, -INF , P4 ;  /* 0xff80000013127808 */ /* 0x000fe20002000000 */
[----:B------:R-:W-:Y:S01]  /*28f0*/  FMUL R19, R20, UR4 ;  /* 0x0000000414137c20 */ /* 0x000fe20008400000 */
[----:B------:R-:W-:-:S02]  /*2900*/  LOP3.LUT R20, R136, 0x14, RZ, 0xfc, !PT ;  /* 0x0000001488147812 */ /* 0x000fc400078efcff */
[----:B------:R-:W-:Y:S02]  /*2910*/  ISETP.GE.AND P5, PT, R135, R138, PT ;  /* 0x0000008a8700720c */ /* 0x000fe40003fa6270 */
[C---:B------:R-:W-:Y:S02]  /*2920*/  LOP3.LUT R140, R136.reuse, 0x13, RZ, 0xfc, !PT ;  /* 0x00000013888c7812 */ /* 0x040fe400078efcff */
[C---:B------:R-:W-:Y:S02]  /*2930*/  LOP3.LUT R22, R136.reuse, 0x16, RZ, 0xfc, !PT ;  /* 0x0000001688167812 */ /* 0x040fe400078efcff */
[----:B------:R-:W-:Y:S02]  /*2940*/  FSEL R19, R19, -INF , P3 ;  /* 0xff80000013137808 */ /* 0x000fe40001800000 */
[----:B------:R-:W-:Y:S02]  /*2950*/  ISETP.GE.AND P3, PT, R135, R20, PT ;  /* 0x000000148700720c */ /* 0x000fe40003f66270 */
[----:B------:R-:W-:-:S02]  /*2960*/  LOP3.LUT R138, R136, 0x15, RZ, 0xfc, !PT ;  /* 0x00000015888a7812 */ /* 0x000fc400078efcff */
[----:B------:R-:W-:Y:S01]  /*2970*/  FSEL R20, R137, -INF , P5 ;  /* 0xff80000089147808 */ /* 0x000fe20002800000 */
[----:B------:R-:W-:Y:S01]  /*2980*/  FMUL R137, R28, UR4 ;  /* 0x000000041c897c20 */ /* 0x000fe20008400000 */
[C---:B------:R-:W-:Y:S02]  /*2990*/  ISETP.GE.AND P4, PT, R135.reuse, R140, PT ;  /* 0x0000008c8700720c */ /* 0x040fe40003f86270 */
[----:B------:R-:W-:Y:S02]  /*29a0*/  ISETP.GE.AND P5, PT, R135, R22, PT ;  /* 0x000000168700720c */ /* 0x000fe40003fa6270 */
[----:B------:R-:W-:Y:S02]  /*29b0*/  LOP3.LUT R22, R136, 0x17, RZ, 0xfc, !PT ;  /* 0x0000001788167812 */ /* 0x000fe400078efcff */
[----:B------:R-:W-:Y:S02]  /*29c0*/  FSEL R21, R21, -INF , P2 ;  /* 0xff80000015157808 */ /* 0x000fe40001000000 */
[----:B------:R-:W-:-:S02]  /*29d0*/  ISETP.GE.AND P2, PT, R135, R138, PT ;  /* 0x0000008a8700720c */ /* 0x000fc40003f46270 */
        /* <DEDUP_REMOVED lines=11> */
[----:B------:R-:W-:Y:S02]  /*2a90*/  LOP3.LUT R138, R136, 0x1b, RZ, 0xfc, !PT ;  /* 0x0000001b888a7812 */ /* 0x000fe400078efcff */
[----:B------:R-:W-:-:S02]  /*2aa0*/  ISETP.GE.AND P5, PT, R135, R26, PT ;  /* 0x0000001a8700720c */ /* 0x000fc40003fa6270 */
[----:B------:R-:W-:Y:S01]  /*2ab0*/  FSEL R26, R137, -INF , P3 ;  /* 0xff800000891a7808 */ /* 0x000fe20001800000 */
[----:B------:R-:W-:Y:S01]  /*2ac0*/  FMUL R137, R34, UR4 ;  /* 0x0000000422897c20 */ /* 0x000fe20008400000 */
[C---:B------:R-:W-:Y:S02]  /*2ad0*/  ISETP.GE.AND P2, PT, R135.reuse, R140, PT ;  /* 0x0000008c8700720c */ /* 0x040fe40003f46270 */
[----:B------:R-:W-:Y:S02]  /*2ae0*/  ISETP.GE.AND P3, PT, R135, R28, PT ;  /* 0x0000001c8700720c */ /* 0x000fe40003f66270 */
[----:B------:R-:W-:Y:S02]  /*2af0*/  FSEL R27, R27, -INF , P4 ;  /* 0xff8000001b1b7808 */ /* 0x000fe40002000000 */
[----:B------:R-:W-:Y:S02]  /*2b00*/  LOP3.LUT R28, R136, 0x1d, RZ, 0xfc, !PT ;  /* 0x0000001d881c7812 */ /* 0x000fe400078efcff */
[----:B------:R-:W-:-:S02]  /*2b10*/  ISETP.GE.AND P4, PT, R135, R138, PT ;  /* 0x0000008a8700720c */ /* 0x000fc40003f86270 */
[----:B------:R-:W-:Y:S02]  /*2b20*/  LOP3.LUT R138, R136, 0x1e, RZ, 0xfc, !PT ;  /* 0x0000001e888a7812 */ /* 0x000fe400078efcff */
[----:B------:R-:W-:Y:S02]  /*2b30*/  FSEL R29, R29, -INF , P2 ;  /* 0xff8000001d1d7808 */ /* 0x000fe40001000000 */
[C---:B------:R-:W-:Y:S02]  /*2b40*/  ISETP.GE.AND P2, PT, R135.reuse, R28, PT ;  /* 0x0000001c8700720c */ /* 0x040fe40003f46270 */
[----:B------:R-:W-:Y:S02]  /*2b50*/  FSEL R28, R30, -INF , P5 ;  /* 0xff8000001e1c7808 */ /* 0x000fe40002800000 */
[----:B------:R-:W-:Y:S02]  /*2b60*/  ISETP.GE.AND P5, PT, R135, R138, PT ;  /* 0x0000008a8700720c */ /* 0x000fe40003fa6270 */
[----:B------:R-:W-:-:S02]  /*2b70*/  LOP3.LUT R138, R136, 0x21, RZ, 0xfc, !PT ;  /* 0x00000021888a7812 */ /* 0x000fc400078efcff */
[----:B------:R-:W-:Y:S02]  /*2b80*/  FSEL R33, R33, -INF , P2 ;  /* 0xff80000021217808 */ /* 0x000fe40001000000 */
[----:B------:R-:W-:Y:S02]  /*2b90*/  ISETP.GE.AND P2, PT, R135, R138, PT ;  /* 0x0000008a8700720c */ /* 0x000fe40003f46270 */
[----:B------:R-:W-:Y:S01]  /*2ba0*/  FSEL R30, R31, -INF , P4 ;  /* 0xff8000001f1e7808 */ /* 0x000fe20002000000 */
[----:B------:R-:W-:Y:S01]  /*2bb0*/  FMUL R31, R32, UR4 ;  /* 0x00000004201f7c20 */ /* 0x000fe20008400000 */
[----:B------:R-:W-:Y:S02]  /*2bc0*/  FSEL R204, R37, -INF , P2 ;  /* 0xff80000025cc7808 */ /* 0x000fe40001000000 */
[----:B------:R-:W-:Y:S02]  /*2bd0*/  FMNMX3 R37, R4, R5, R202, !PT ;  /* 0x0000000504257276 */ /* 0x000fe400078000ca */
[----:B------:R-:W-:-:S02]  /*2be0*/  LOP3.LUT R32, R136, 0x20, RZ, 0xfc, !PT ;  /* 0x0000002088207812 */ /* 0x000fc400078efcff */
[----:B------:R-:W-:Y:S02]  /*2bf0*/  FMNMX3 R37, R37, R6, R7, !PT ;  /* 0x0000000625257276 */ /* 0x000fe40007800007 */
[----:B------:R-:W-:Y:S02]  /*2c00*/  FSEL R31, R31, -INF , P3 ;  /* 0xff8000001f1f7808 */ /* 0x000fe40001800000 */
[----:B------:R-:W-:Y:S02]  /*2c10*/  FMNMX3 R37, R37, R8, R9, !PT ;  /* 0x0000000825257276 */ /* 0x000fe40007800009 */
[----:B------:R-:W-:Y:S02]  /*2c20*/  ISETP.GE.AND P3, PT, R135, R32, PT ;  /* 0x000000208700720c */ /* 0x000fe40003f66270 */
[----:B------:R-:W-:Y:S02]  /*2c30*/  FMNMX3 R37, R37, R12, R11, !PT ;  /* 0x0000000c25257276 */ /* 0x000fe4000780000b */
[----:B------:R-:W-:-:S02]  /*2c40*/  LOP3.LUT R140, R136, 0x1f, RZ, 0xfc, !PT ;  /* 0x0000001f888c7812 */ /* 0x000fc400078efcff */
[----:B------:R-:W-:Y:S02]  /*2c50*/  FMNMX3 R37, R37, R10, R13, !PT ;  /* 0x0000000a25257276 */ /* 0x000fe4000780000d */
[----:B------:R-:W-:Y:S02]  /*2c60*/  LOP3.LUT R34, R136, 0x22, RZ, 0xfc, !PT ;  /* 0x0000002288227812 */ /* 0x000fe400078efcff */
[----:B------:R-:W-:Y:S02]  /*2c70*/  FMNMX3 R37, R37, R14, R15, !PT ;  /* 0x0000000e25257276 */ /* 0x000fe4000780000f */
[----:B------:R-:W-:Y:S01]  /*2c80*/  FSEL R32, R137, -INF , P5 ;  /* 0xff80000089207808 */ /* 0x000fe20002800000 */
[----:B------:R-:W-:Y:S01]  /*2c90*/  FMUL R137, R36, UR4 ;  /* 0x0000000424897c20 */ /* 0x000fe20008400000 */
[----:B------:R-:W-:Y:S02]  /*2ca0*/  FMNMX3 R37, R37, R17, R16, !PT ;  /* 0x0000001125257276 */ /* 0x000fe40007800010 */
[----:B------:R-:W-:-:S02]  /*2cb0*/  LOP3.LUT R36, R136, 0x25, RZ, 0xfc, !PT ;  /* 0x0000002588247812 */ /* 0x000fc400078efcff */
[----:B------:R-:W-:Y:S02]  /*2cc0*/  FMNMX3 R37, R37, R18, R19, !PT ;  /* 0x0000001225257276 */ /* 0x000fe40007800013 */
[----:B------:R-:W-:Y:S02]  /*2cd0*/  ISETP.GE.AND P4, PT, R135, R140, PT ;  /* 0x0000008c8700720c */ /* 0x000fe40003f86270 */
[----:B------:R-:W-:Y:S02]  /*2ce0*/  FMNMX3 R37, R37, R21, R20, !PT ;  /* 0x0000001525257276 */ /* 0x000fe40007800014 */
[C---:B------:R-:W-:Y:S02]  /*2cf0*/  ISETP.GE.AND P5, PT, R135.reuse, R34, PT ;  /* 0x000000228700720c */ /* 0x040fe40003fa6270 */
[----:B------:R-:W-:Y:S02]  /*2d00*/  LOP3.LUT R34, R136, 0x23, RZ, 0xfc, !PT ;  /* 0x0000002388227812 */ /* 0x000fe400078efcff */
[----:B------:R-:W-:-:S02]  /*2d10*/  ISETP.GE.AND P2, PT, R135, R36, PT ;  /* 0x000000248700720c */ /* 0x000fc40003f46270 */
[C---:B------:R-:W-:Y:S02]  /*2d20*/  LOP3.LUT R138, R136.reuse, 0x24, RZ, 0xfc, !PT ;  /* 0x00000024888a7812 */ /* 0x040fe400078efcff */
[----:B------:R-:W-:Y:S02]  /*2d30*/  LOP3.LUT R36, R136, 0x26, RZ, 0xfc, !PT ;  /* 0x0000002688247812 */ /* 0x000fe400078efcff */
[----:B------:R-:W-:Y:S02]  /*2d40*/  FMNMX3 R37, R37, R23, R22, !PT ;  /* 0x0000001725257276 */ /* 0x000fe40007800016 */
[----:B------:R-:W-:Y:S02]  /*2d50*/  FSEL R35, R35, -INF , P4 ;  /* 0xff80000023237808 */ /* 0x000fe40002000000 */
[----:B------:R-:W-:Y:S02]  /*2d60*/  ISETP.GE.AND P4, PT, R135, R34, PT ;  /* 0x000000228700720c */ /* 0x000fe40003f86270 */
[----:B------:R-:W-:-:S02]  /*2d70*/  FSEL R34, R137, -INF , P3 ;  /* 0xff80000089227808 */ /* 0x000fc40001800000 */
[----:B------:R-:W-:Y:S02]  /*2d80*/  FSEL R38, R38, -INF , P5 ;  /* 0xff80000026267808 */ /* 0x000fe40002800000 */
[C---:B------:R-:W-:Y:S02]  /*2d90*/  ISETP.GE.AND P3, PT, R135.reuse, R138, PT ;  /* 0x0000008a8700720c */ /* 0x040fe40003f66270 */
[----:B------:R-:W-:Y:S02]  /*2da0*/  ISETP.GE.AND P5, PT, R135, R36, PT ;  /* 0x000000248700720c */ /* 0x000fe40003fa6270 */
[----:B------:R-:W-:Y:S02]  /*2db0*/  FMNMX3 R37, R37, R24, R25, !PT ;  /* 0x0000001825257276 */ /* 0x000fe40007800019 */
[C---:B------:R-:W-:Y:S02]  /*2dc0*/  LOP3.LUT R36, R136.reuse, 0x28, RZ, 0xfc, !PT ;  /* 0x0000002888247812 */ /* 0x040fe400078efcff */
[----:B------:R-:W-:-:S02]  /*2dd0*/  LOP3.LUT R138, R136, 0x27, RZ, 0xfc, !PT ;  /* 0x00000027888a7812 */ /* 0x000fc400078efcff */
[----:B------:R-:W-:Y:S02]  /*2de0*/  FSEL R40, R40, -INF , P3 ;  /* 0xff80000028287808 */ /* 0x000fe40001800000 */
[----:B------:R-:W-:Y:S02]  /*2df0*/  FMNMX3 R37, R37, R27, R26, !PT ;  /* 0x0000001b25257276 */ /* 0x000fe4000780001a */
[----:B------:R-:W-:Y:S02]  /*2e00*/  ISETP.GE.AND P3, PT, R135, R36, PT ;  /* 0x000000248700720c */ /* 0x000fe40003f66270 */
[----:B------:R-:W-:Y:S02]  /*2e10*/  LOP3.LUT R36, R136, 0x29, RZ, 0xfc, !PT ;  /* 0x0000002988247812 */ /* 0x000fe400078efcff */
[----:B------:R-:W-:Y:S02]  /*2e20*/  FSEL R39, R39, -INF , P4 ;  /* 0xff80000027277808 */ /* 0x000fe40002000000 */
[----:B------:R-:W-:-:S02]  /*2e30*/  ISETP.GE.AND P4, PT, R135, R138, PT ;  /* 0x0000008a8700720c */ /* 0x000fc40003f86270 */
[----:B------:R-:W-:Y:S02]  /*2e40*/  FMNMX3 R37, R37, R29, R28, !PT ;  /* 0x0000001d25257276 */ /* 0x000fe4000780001c */
[----:B------:R-:W-:Y:S02]  /*2e50*/  FSEL R41, R41, -INF , P2 ;  /* 0xff80000029297808 */ /* 0x000fe40001000000 */
[----:B------:R-:W-:Y:S02]  /*2e60*/  ISETP.GE.AND P2, PT, R135, R36, PT ;  /* 0x000000248700720c */ /* 0x000fe40003f46270 */
[C---:B------:R-:W-:Y:S02]  /*2e70*/  LOP3.LUT R138, R136.reuse, 0x2a, RZ, 0xfc, !PT ;  /* 0x0000002a888a7812 */ /* 0x040fe400078efcff */
[----:B------:R-:W-:Y:S02]  /*2e80*/  LOP3.LUT R36, R136, 0x2b, RZ, 0xfc, !PT ;  /* 0x0000002b88247812 */ /* 0x000fe400078efcff */
[----:B------:R-:W-:Y:S01]  /*2e90*/  FSEL R206, R43, -INF , P4 ;  /* 0xff8000002bce7808 */ /* 0x000fe20002000000 */
[----:B------:R-:W-:Y:S01]  /*2ea0*/  FMUL R43, R44, UR4 ;  /* 0x000000042c2b7c20 */ /* 0x000fe20008400000 */
[----:B------:R-:W-:Y:S01]  /*2eb0*/  FMNMX3 R37, R37, R30, R31, !PT ;  /* 0x0000001e25257276 */ /* 0x000fe2000780001f */
[----:B------:R-:W-:Y:S01]  /*2ec0*/  FMUL R44, R45, UR4 ;  /* 0x000000042d2c7c20 */ /* 0x000fe20008400000 */
[----:B------:R-:W-:Y:S01]  /*2ed0*/  FSEL R42, R42, -INF , P5 ;  /* 0xff8000002a2a7808 */ /* 0x000fe20002800000 */
[----:B------:R-:W-:Y:S01]  /*2ee0*/  FMUL R45, R46, UR4 ;  /* 0x000000042e2d7c20 */ /* 0x000fe20008400000 */
[----:B------:R-:W-:Y:S01]  /*2ef0*/  ISETP.GE.AND P5, PT, R135, R138, PT ;  /* 0x0000008a8700720c */ /* 0x000fe20003fa6270 */
[----:B------:R-:W-:Y:S01]  /*2f00*/  FMUL R46, R47, UR4 ;  /* 0x000000042f2e7c20 */ /* 0x000fe20008400000 */
[----:B------:R-:W-:Y:S01]  /*2f10*/  ISETP.GE.AND P4, PT, R135, R36, PT ;  /* 0x000000248700720c */ /* 0x000fe20003f86270 */
[----:B------:R-:W-:Y:S01]  /*2f20*/  FMUL R47, R48, UR4 ;  /* 0x00000004302f7c20 */ /* 0x000fe20008400000 */
[C---:B------:R-:W-:Y:S01]  /*2f30*/  LOP3.LUT R36, R136.reuse, 0x2c, RZ, 0xfc, !PT ;  /* 0x0000002c88247812 */ /* 0x040fe200078efcff */
[----:B------:R-:W-:Y:S01]  /*2f40*/  FMUL R48, R49, UR4 ;  /* 0x0000000431307c20 */ /* 0x000fe20008400000 */
[----:B------:R-:W-:Y:S01]  /*2f50*/  LOP3.LUT R138, R136, 0x2d, RZ, 0xfc, !PT ;  /* 0x0000002d888a7812 */ /* 0x000fe200078efcff */
[----:B------:R-:W-:Y:S01]  /*2f60*/  FMUL R49, R50, UR4 ;  /* 0x0000000432317c20 */ /* 0x000fe20008400000 */
[----:B------:R-:W-:Y:S01]  /*2f70*/  FMNMX3 R37, R37, R33, R32, !PT ;  /* 0x0000002125257276 */ /* 0x000fe20007800020 */
[----:B------:R-:W-:Y:S01]  /*2f80*/  FMUL R50, R51, UR4 ;  /* 0x0000000433327c20 */ /* 0x000fe20008400000 */
[----:B------:R-:W-:Y:S01]  /*2f90*/  FSEL R43, R43, -INF , P3 ;  /* 0xff8000002b2b7808 */ /* 0x000fe20001800000 */
[----:B------:R-:W-:Y:S01]  /*2fa0*/  FMUL R51, R52, UR4 ;  /* 0x0000000434337c20 */ /* 0x000fe20008400000 */
[----:B------:R-:W-:-:S02]  /*2fb0*/  FSEL R44, R44, -INF , P2 ;  /* 0xff8000002c2c7808 */ /* 0x000fc40001000000 */
[C---:B------:R-:W-:Y:S02]  /*2fc0*/  ISETP.GE.AND P3, PT, R135.reuse, R36, PT ;  /* 0x000000248700720c */ /* 0x040fe40003f66270 */
[----:B------:R-:W-:Y:S02]  /*2fd0*/  ISETP.GE.AND P2, PT, R135, R138, PT ;  /* 0x0000008a8700720c */ /* 0x000fe40003f46270 */
[----:B------:R-:W-:Y:S02]  /*2fe0*/  FMNMX3 R37, R37, R35, R34, !PT ;  /* 0x0000002325257276 */ /* 0x000fe40007800022 */
[C---:B------:R-:W-:Y:S02]  /*2ff0*/  LOP3.LUT R36, R136.reuse, 0x2e, RZ, 0xfc, !PT ;  /* 0x0000002e88247812 */ /* 0x040fe400078efcff */
[----:B------:R-:W-:Y:S02]  /*3000*/  LOP3.LUT R138, R136, 0x2f, RZ, 0xfc, !PT ;  /* 0x0000002f888a7812 */ /* 0x000fe400078efcff */
[----:B------:R-:W-:-:S02]  /*3010*/  FSEL R45, R45, -INF , P5 ;  /* 0xff8000002d2d7808 */ /* 0x000fc40002800000 */
[----:B------:R-:W-:Y:S02]  /*3020*/  FSEL R46, R46, -INF , P4 ;  /* 0xff8000002e2e7808 */ /* 0x000fe40002000000 */
[----:B------:R-:W-:Y:S02]  /*3030*/  FMNMX3 R37, R37, R204, R38, !PT ;  /* 0x000000cc25257276 */ /* 0x000fe40007800026 */
[C---:B------:R-:W-:Y:S02]  /*3040*/  ISETP.GE.AND P5, PT, R135.reuse, R36, PT ;  /* 0x000000248700720c */ /* 0x040fe40003fa6270 */
[----:B------:R-:W-:Y:S02]  /*3050*/  ISETP.GE.AND P4, PT, R135, R138, PT ;  /* 0x0000008a8700720c */ /* 0x000fe40003f86270 */
[C---:B------:R-:W-:Y:S02]  /*3060*/  LOP3.LUT R36, R136.reuse, 0x30, RZ, 0xfc, !PT ;  /* 0x0000003088247812 */ /* 0x040fe400078efcff */
[----:B------:R-:W-:-:S02]  /*3070*/  LOP3.LUT R138, R136, 0x31, RZ, 0xfc, !PT ;  /* 0x00000031888a7812 */ /* 0x000fc400078efcff */
[----:B------:R-:W-:Y:S02]  /*3080*/  FMNMX3 R37, R37, R39, R40, !PT ;  /* 0x0000002725257276 */ /* 0x000fe40007800028 */
[----:B------:R-:W-:Y:S02]  /*3090*/  FSEL R47, R47, -INF , P3 ;  /* 0xff8000002f2f7808 */ /* 0x000fe40001800000 */
[----:B------:R-:W-:Y:S02]  /*30a0*/  FSEL R48, R48, -INF , P2 ;  /* 0xff80000030307808 */ /* 0x000fe40001000000 */
[C---:B------:R-:W-:Y:S02]  /*30b0*/  ISETP.GE.AND P3, PT, R135.reuse, R36, PT ;  /* 0x000000248700720c */ /* 0x040fe40003f66270 */
[----:B------:R-:W-:Y:S02]  /*30c0*/  ISETP.GE.AND P2, PT, R135, R138, PT ;  /* 0x0000008a8700720c */ /* 0x000fe40003f46270 */
[----:B------:R-:W-:-:S02]  /*30d0*/  LOP3.LUT R36, R136, 0x32, RZ, 0xfc, !PT ;  /* 0x0000003288247812 */ /* 0x000fc400078efcff */
[----:B------:R-:W-:Y:S02]  /*30e0*/  FMNMX3 R37, R37, R41, R42, !PT ;  /* 0x0000002925257276 */ /* 0x000fe4000780002a */
[----:B------:R-:W-:Y:S02]  /*30f0*/  FSEL R49, R49, -INF , P5 ;  /* 0xff80000031317808 */ /* 0x000fe40002800000 */
[----:B------:R-:W-:Y:S01]  /*3100*/  FSEL R208, R53, -INF , P2 ;  /* 0xff80000035d07808 */ /* 0x000fe20001000000 */
[----:B------:R-:W-:Y:S01]  /*3110*/  FMUL R53, R54, UR4 ;  /* 0x0000000436357c20 */ /* 0x000fe20008400000 */
[C---:B------:R-:W-:Y:S02]  /*3120*/  LOP3.LUT R138, R136.reuse, 0x33, RZ, 0xfc, !PT ;  /* 0x00000033888a7812 */ /* 0x040fe400078efcff */
[----:B------:R-:W-:Y:S02]  /*3130*/  ISETP.GE.AND P5, PT, R135, R36, PT ;  /* 0x000000248700720c */ /* 0x000fe40003fa6270 */
[----:B------:R-:W-:-:S02]  /*3140*/  LOP3.LUT R36, R136, 0x34, RZ, 0xfc, !PT ;  /* 0x0000003488247812 */ /* 0x000fc400078efcff */
[----:B------:R-:W-:Y:S01]  /*3150*/  FMNMX3 R54, R37, R206, R43, !PT ;  /* 0x000000ce25367276 */ /* 0x000fe2000780002b */
[----:B------:R-:W-:Y:S01]  /*3160*/  FMUL R37, R59, UR4 ;  /* 0x000000043b257c20 */ /* 0x000fe20008400000 */
[----:B------:R-:W-:Y:S02]  /*3170*/  FSEL R50, R50, -INF , P4 ;  /* 0xff80000032327808 */ /* 0x000fe40002000000 */
[----:B------:R-:W-:Y:S02]  /*3180*/  ISETP.GE.AND P4, PT, R135, R138, PT ;  /* 0x0000008a8700720c */ /* 0x000fe40003f86270 */
[----:B------:R-:W-:Y:S02]  /*3190*/  FSEL R51, R51, -INF , P3 ;  /* 0xff80000033337808 */ /* 0x000fe40001800000 */
[----:B------:R-:W-:Y:S02]  /*31a0*/  ISETP.GE.AND P3, PT, R135, R36, PT ;  /* 0x000000248700720c */ /* 0x000fe40003f66270 */
[----:B------:R-:W-:-:S02]  /*31b0*/  FMNMX3 R54, R54, R44, R45, !PT ;  /* 0x0000002c36367276 */ /* 0x000fc4000780002d */
[----:B------:R-:W-:Y:S02]  /*31c0*/  LOP3.LUT R36, R136, 0x36, RZ, 0xfc, !PT ;  /* 0x0000003688247812 */ /* 0x000fe400078efcff */
[----:B------:R-:W-:Y:S01]  /*31d0*/  FSEL R210, R55, -INF , P4 ;  /* 0xff80000037d27808 */ /* 0x000fe20002000000 */
[----:B------:R-:W-:Y:S01]  /*31e0*/  FMUL R55, R56, UR4 ;  /* 0x0000000438377c20 */ /* 0x000fe20008400000 */
[----:B------:R-:W-:Y:S01]  /*31f0*/  FSEL R53, R53, -INF , P5 ;  /* 0xff80000035357808 */ /* 0x000fe20002800000 */
[----:B------:R-:W-:Y:S01]  /*3200*/  FMUL R56, R57, UR4 ;  /* 0x0000000439387c20 */ /* 0x000fe20008400000 */
[----:B------:R-:W-:Y:S01]  /*3210*/  FMNMX3 R54, R54, R46, R47, !PT ;  /* 0x0000002e36367276 */ /* 0x000fe2000780002f */
[----:B------:R-:W-:Y:S01]  /*3220*/  FMUL R57, R65, UR4 ;  /* 0x0000000441397c20 */ /* 0x000fe20008400000 */
[----:B------:R-:W-:Y:S02]  /*3230*/  ISETP.GE.AND P5, PT, R135, R36, PT ;  /* 0x000000248700720c */ /* 0x000fe40003fa6270 */
[----:B------:R-:W-:-:S02]  /*3240*/  LOP3.LUT R36, R136, 0x38, RZ, 0xfc, !PT ;  /* 0x0000003888247812 */ /* 0x000fc400078efcff */
[----:B------:R-:W-:Y:S02]  /*3250*/  LOP3.LUT R52, R136, 0x35, RZ, 0xfc, !PT ;  /* 0x0000003588347812 */ /* 0x000fe400078efcff */
[----:B------:R-:W-:Y:S02]  /*3260*/  FMNMX3 R54, R54, R48, R49, !PT ;  /* 0x0000003036367276 */ /* 0x000fe40007800031 */
[----:B------:R-:W-:Y:S02]  /*3270*/  FSEL R55, R55, -INF , P3 ;  /* 0xff80000037377808 */ /* 0x000fe40001800000 */
[C---:B------:R-:W-:Y:S02]  /*3280*/  ISETP.GE.AND P3, PT, R135.reuse, R36, PT ;  /* 0x000000248700720c */ /* 0x040fe40003f66270 */
[----:B------:R-:W-:Y:S02]  /*3290*/  ISETP.GE.AND P2, PT, R135, R52, PT ;  /* 0x000000348700720c */ /* 0x000fe40003f46270 */
[----:B------:R-:W-:-:S02]  /*32a0*/  FMNMX3 R54, R54, R50, R51, !PT ;  /* 0x0000003236367276 */ /* 0x000fc40007800033 */
[----:B------:R-:W-:Y:S02]  /*32b0*/  LOP3.LUT R52, R136, 0x37, RZ, 0xfc, !PT ;  /* 0x0000003788347812 */ /* 0x000fe400078efcff */
[----:B------:R-:W-:Y:S01]  /*32c0*/  FSEL R201, R60, -INF , P3 ;  /* 0xff8000003cc97808 */ /* 0x000fe20001800000 */
[----:B------:R-:W-:Y:S01]  /*32d0*/  FMUL R60, R63, UR4 ;  /* 0x000000043f3c7c20 */ /* 0x000fe20008400000 */
[----:B------:R-:W-:Y:S01]  /*32e0*/  FMNMX3 R54, R54, R208, R53, !PT ;  /* 0x000000d036367276 */ /* 0x000fe20007800035 */
[----:B------:R-:W0:Y:S01]  /*32f0*/  LDC R63, c[0x0][0x3d8] ;  /* 0x0000f600ff3f7b82 */ /* 0x000e220000000800 */
[----:B------:R-:W-:Y:S02]  /*3300*/  ISETP.GE.AND P4, PT, R135, R52, PT ;  /* 0x000000348700720c */ /* 0x000fe40003f86270 */
[C---:B------:R-:W-:Y:S02]  /*3310*/  LOP3.LUT R52, R136.reuse, 0x39, RZ, 0xfc, !PT ;  /* 0x0000003988347812 */ /* 0x040fe400078efcff */
[----:B------:R-:W-:-:S02]  /*3320*/  LOP3.LUT R36, R136, 0x3a, RZ, 0xfc, !PT ;  /* 0x0000003a88247812 */ /* 0x000fc400078efcff */
[----:B------:R-:W-:Y:S02]  /*3330*/  FSEL R56, R56, -INF , P2 ;  /* 0xff80000038387808 */ /* 0x000fe40001000000 */
[----:B------:R-:W-:Y:S02]  /*3340*/  FSEL R59, R58, -INF , P5 ;  /* 0xff8000003a3b7808 */ /* 0x000fe40002800000 */
[----:B------:R-:W-:Y:S02]  /*3350*/  FMNMX3 R54, R54, R210, R55, !PT ;  /* 0x000000d236367276 */ /* 0x000fe40007800037 */
[C---:B------:R-:W-:Y:S02]  /*3360*/  ISETP.GE.AND P2, PT, R135.reuse, R52, PT ;  /* 0x000000348700720c */ /* 0x040fe40003f46270 */
[----:B------:R-:W-:Y:S02]  /*3370*/  ISETP.GE.AND P5, PT, R135, R36, PT ;  /* 0x000000248700720c */ /* 0x000fe40003fa6270 */
[----:B------:R-:W-:-:S02]  /*3380*/  LOP3.LUT R52, R136, 0x3b, RZ, 0xfc, !PT ;  /* 0x0000003b88347812 */ /* 0x000fc400078efcff */
[----:B------:R-:W-:Y:S02]  /*3390*/  LOP3.LUT R36, R136, 0x3c, RZ, 0xfc, !PT ;  /* 0x0000003c88247812 */ /* 0x000fe400078efcff */
[----:B------:R-:W-:Y:S02]  /*33a0*/  FSEL R58, R37, -INF , P4 ;  /* 0xff800000253a7808 */ /* 0x000fe40002000000 */
[----:B------:R-:W-:Y:S01]  /*33b0*/  FMNMX3 R54, R54, R56, R59, !PT ;  /* 0x0000003836367276 */ /* 0x000fe2000780003b */
[----:B0-----:R-:W-:Y:S01]  /*33c0*/  IMAD R134, R134, R63, RZ ;  /* 0x0000003f86867224 */ /* 0x001fe200078e02ff */
[----:B------:R-:W-:Y:S01]  /*33d0*/  FSEL R212, R61, -INF , P2 ;  /* 0xff8000003dd47808 */ /* 0x000fe20001000000 */
[----:B------:R-:W-:Y:S01]  /*33e0*/  FMUL R61, R64, UR4 ;  /* 0x00000004403d7c20 */ /* 0x000fe20008400000 */
[C---:B------:R-:W-:Y:S01]  /*33f0*/  ISETP.GE.AND P4, PT, R135.reuse, R52, PT ;  /* 0x000000348700720c */ /* 0x040fe20003f86270 */
[----:B------:R-:W0:Y:S01]  /*3400*/  LDC.64 R64, c[0x0][0x390] ;  /* 0x0000e400ff407b82 */ /* 0x000e220000000a00 */
[----:B------:R-:W-:-:S02]  /*3410*/  ISETP.GE.AND P3, PT, R135, R36, PT ;  /* 0x000000248700720c */ /* 0x000fc40003f66270 */
[C---:B------:R-:W-:Y:S02]  /*3420*/  LOP3.LUT R52, R136.reuse, 0x3d, RZ, 0xfc, !PT ;  /* 0x0000003d88347812 */ /* 0x040fe400078efcff */
[----:B------:R-:W-:Y:S02]  /*3430*/  LOP3.LUT R36, R136, 0x3e, RZ, 0xfc, !PT ;  /* 0x0000003e88247812 */ /* 0x000fe400078efcff */
[----:B------:R-:W-:Y:S02]  /*3440*/  FSEL R62, R62, -INF , P5 ;  /* 0xff8000003e3e7808 */ /* 0x000fe40002800000 */
[----:B------:R-:W-:Y:S01]  /*3450*/  FMNMX3 R37, R54, R58, R201, !PT ;  /* 0x0000003a36257276 */ /* 0x000fe200078000c9 */
[----:B------:R-:W-:Y:S01]  /*3460*/  FMUL R54, R66, UR4 ;  /* 0x0000000442367c20 */ /* 0x000fe20008400000 */
[----:B------:R-:W-:Y:S01]  /*3470*/  ISETP.GE.AND P2, PT, R135, R52, PT ;  /* 0x000000348700720c */ /* 0x000fe20003f46270 */
[----:B------:R-:W-:Y:S01]  /*3480*/  FMUL R52, R67, UR4 ;  /* 0x0000000443347c20 */ /* 0x000fe20008400000 */
[----:B------:R-:W-:Y:S01]  /*3490*/  LOP3.LUT R136, R136, 0x3f, RZ, 0xfc, !PT ;  /* 0x0000003f88887812 */ /* 0x000fe200078efcff */
[----:B------:R-:W1:Y:S01]  /*34a0*/  LDCU.64 UR4, c[0x0][0x3d0] ;  /* 0x00007a00ff0477ac */ /* 0x000e620008000a00 */
[----:B------:R-:W-:-:S02]  /*34b0*/  ISETP.GE.AND P5, PT, R135, R36, PT ;  /* 0x000000248700720c */ /* 0x000fc40003fa6270 */
[----:B------:R-:W-:Y:S02]  /*34c0*/  FSEL R60, R60, -INF , P4 ;  /* 0xff8000003c3c7808 */ /* 0x000fe40002000000 */
[----:B------:R-:W-:Y:S02]  /*34d0*/  FSEL R61, R61, -INF , P3 ;  /* 0xff8000003d3d7808 */ /* 0x000fe40001800000 */
[----:B------:R-:W-:Y:S02]  /*34e0*/  FMNMX3 R37, R37, R212, R62, !PT ;  /* 0x000000d425257276 */ /* 0x000fe4000780003e */
[----:B------:R-:W-:Y:S01]  /*34f0*/  ISETP.GE.AND P4, PT, R135, R136, PT ;  /* 0x000000888700720c */ /* 0x000fe20003f86270 */
[----:B------:R-:W-:Y:S01]  /*3500*/  IMAD R136, R63, 0x2, R134 ;  /* 0x000000023f887824 */ /* 0x000fe200078e0286 */
[----:B------:R-:W-:Y:S02]  /*3510*/  FSEL R57, R57, -INF , P2 ;  /* 0xff80000039397808 */ /* 0x000fe40001000000 */
[----:B------:R-:W-:Y:S01]  /*3520*/  FSEL R54, R54, -INF , P5 ;  /* 0xff80000036367808 */ /* 0x000fe20002800000 */
[----:B------:R-:W-:Y:S01]  /*3530*/  IMAD R138, R63, 0x2, R136 ;  /* 0x000000023f8a7824 */ /* 0x000fe200078e0288 */
[----:B------:R-:W-:-:S02]  /*3540*/  FMNMX3 R37, R37, R60, R61, !PT ;  /* 0x0000003c25257276 */ /* 0x000fc4000780003d */
[----:B------:R-:W-:Y:S01]  /*3550*/  FSEL R52, R52, -INF , P4 ;  /* 0xff80000034347808 */ /* 0x000fe20002000000 */
[----:B------:R-:W-:Y:S01]  /*3560*/  IMAD R140, R63, 0x2, R138 ;  /* 0x000000023f8c7824 */ /* 0x000fe200078e028a */
[----:B------:R-:W-:Y:S01]  /*3570*/  FMNMX3 R37, R37, R57, R54, !PT ;  /* 0x0000003925257276 */ /* 0x000fe20007800036 */
[----:B-1----:R-:W-:Y:S01]  /*3580*/  UIMAD UR4, UR13, UR4, URZ ;  /* 0x000000040d0472a4 */ /* 0x002fe2000f8e02ff */
[----:B------:R-:W-:Y:S01]  /*3590*/  SHF.R.U32.HI R67, RZ, 0x2, R0 ;  /* 0x00000002ff437819 */ /* 0x000fe20000011600 */
[----:B------:R-:W-:Y:S01]  /*35a0*/  IMAD R142, R63, 0x2, R140 ;  /* 0x000000023f8e7824 */ /* 0x000fe200078e028c */
[----:B------:R-:W-:Y:S01]  /*35b0*/  FMNMX R66, R52, R37, !PT ;  /* 0x0000002534427209 */ /* 0x000fe20007800000 */
[----:B------:R-:W-:Y:S01]  /*35c0*/  USHF.L.U32 UR13, UR4, 0x1, URZ ;  /* 0x00000001040d7899 */ /* 0x000fe200080006ff */
[----:B------:R-:W-:Y:S01]  /*35d0*/  LOP3.LUT R67, R67, 0x38, RZ, 0xc0, !PT ;  /* 0x0000003843437812 */ /* 0x000fe200078ec0ff */
[----:B------:R-:W-:Y:S01]  /*35e0*/  IMAD R144, R63, 0x2, R142 ;  /* 0x000000023f907824 */ /* 0x000fe200078e028e */
[----:B------:R-:W-:Y:S01]  /*35f0*/  LOP3.LUT R36, R0, 0x7f, RZ, 0xc0, !PT ;  /* 0x0000007f00247812 */ /* 0x000fe200078ec0ff */
[----:B------:R-:W1:Y:S01]  /*3600*/  SHFL.BFLY PT, R37, R66, 0x10, 0x1f ;  /* 0x0e001f0042257f89 */ /* 0x000e6200000e0000 */
[----:B------:R-:W-:Y:S01]  /*3610*/  LOP3.LUT R67, R67, 0x1f, R0, 0xf8, !PT ;  /* 0x0000001f43437812 */ /* 0x000fe200078ef800 */
[----:B------:R-:W-:Y:S01]  /*3620*/  IMAD R146, R63, 0x2, R144 ;  /* 0x000000023f927824 */ /* 0x000fe200078e0290 */
[----:B------:R-:W-:-:S02]  /*3630*/  PRMT R234, RZ, 0x7610, R234 ;  /* 0x00007610ffea7816 */ /* 0x000fc400000000ea */
[----:B------:R-:W-:Y:S01]  /*3640*/  PRMT R240, RZ, 0x7610, R240 ;  /* 0x00007610fff07816 */ /* 0x000fe200000000f0 */
[----:B------:R-:W-:Y:S01]  /*3650*/  IMAD R148, R63, 0x2, R146 ;  /* 0x000000023f947824 */ /* 0x000fe200078e0292 */
[----:B------:R-:W-:Y:S01]  /*3660*/  PRMT R228, RZ, 0x7610, R228 ;  /* 0x00007610ffe47816 */ /* 0x000fe200000000e4 */
[----:B------:R-:W-:Y:S01]  /*3670*/  IMAD.SHL.U32 R229, R67, 0x10, RZ ;  /* 0x0000001043e57824 */ /* 0x000fe200078e00ff */
[----:B------:R-:W-:Y:S01]  /*3680*/  PRMT R236, RZ, 0x7610, R236 ;  /* 0x00007610ffec7816 */ /* 0x000fe200000000ec */
[----:B------:R-:W-:Y:S01]  /*3690*/  IMAD R150, R63, 0x2, R148 ;  /* 0x000000023f967824 */ /* 0x000fe200078e0294 */
[----:B------:R-:W-:Y:S02]  /*36a0*/  PRMT R232, RZ, 0x7610, R232 ;  /* 0x00007610ffe87816 */ /* 0x000fe400000000e8 */
[----:B------:R-:W-:Y:S01]  /*36b0*/  LOP3.LUT R135, R229, 0x1b0, RZ, 0xc0, !PT ;  /* 0x000001b0e5877812 */ /* 0x000fe200078ec0ff */
[----:B------:R-:W-:Y:S01]  /*36c0*/  IMAD R152, R63, 0x2, R150 ;  /* 0x000000023f987824 */ /* 0x000fe200078e0296 */
[----:B------:R-:W-:-:S02]  /*36d0*/  PRMT R224, RZ, 0x7610, R224 ;  /* 0x00007610ffe07816 */ /* 0x000fc400000000e0 */
[----:B------:R-:W-:Y:S01]  /*36e0*/  LOP3.LUT R135, R135, 0x40, R156, 0xf8, !PT ;  /* 0x0000004087877812 */ /* 0x000fe200078ef89c */
[----:B------:R-:W-:Y:S01]  /*36f0*/  IMAD R154, R63, 0x2, R152 ;  /* 0x000000023f9a7824 */ /* 0x000fe200078e0298 */
[----:B------:R-:W-:Y:S02]  /*3700*/  PRMT R230, RZ, 0x7610, R230 ;  /* 0x00007610ffe67816 */ /* 0x000fe400000000e6 */
[----:B------:R-:W-:Y:S01]  /*3710*/  PRMT R220, RZ, 0x7610, R220 ;  /* 0x00007610ffdc7816 */ /* 0x000fe200000000dc */
[----:B------:R-:W-:Y:S01]  /*3720*/  VIADD R135, R135, UR7 ;  /* 0x0000000787877c36 */ /* 0x000fe20008000000 */
[----:B------:R-:W-:Y:S02]  /*3730*/  PRMT R226, RZ, 0x7610, R226 ;  /* 0x00007610ffe27816 */ /* 0x000fe400000000e2 */
[----:B-1----:R-:W-:Y:S01]  /*3740*/  FMNMX3 R37, R66, -INF , R37, !PT ;  /* 0xff80000042257876 */ /* 0x002fe20007800025 */
[----:B------:R-:W-:Y:S01]  /*3750*/  IMAD R66, R36, UR5, RZ ;  /* 0x0000000524427c24 */ /* 0x000fe2000f8e02ff */
[----:B------:R-:W-:Y:S01]  /*3760*/  UIMAD.WIDE UR4, UR4, 0x2, URZ ;  /* 0x00000002040478a5 */ /* 0x000fe2000f8e02ff */
[----:B------:R-:W-:-:S02]  /*3770*/  PRMT R218, RZ, 0x7610, R218 ;  /* 0x00007610ffda7816 */ /* 0x000fc400000000da */
[C---:B------:R-:W-:Y:S02]  /*3780*/  IMAD.SHL.U32 R67, R66.reuse, 0x2, RZ ;  /* 0x0000000242437824 */ /* 0x040fe400078e00ff */
[----:B------:R-:W-:Y:S01]  /*3790*/  FADD R36, -R37, -INF ;  /* 0xff80000025247421 */ /* 0x000fe20000000100 */
[----:B------:R-:W-:-:S04]  /*37a0*/  IMAD.HI R66, R66, 0x2, RZ ;  /* 0x0000000242427827 */ /* 0x000fc800078e02ff */
[----:B------:R-:W-:Y:S01]  /*37b0*/  FADD R202, R202, -R37 ;  /* 0x80000025caca7221 */ /* 0x000fe20000000000 */
[----:B------:R-:W-:Y:S01]  /*37c0*/  PRMT R222, RZ, 0x7610, R222 ;  /* 0x00007610ffde7816 */ /* 0x000fe200000000de */
[----:B------:R-:W-:Y:S01]  /*37d0*/  FMUL R36, R36, 1.4426950216293334961 ;  /* 0x3fb8aa3b24247820 */ /* 0x000fe20000400000 */
[----:B0-----:R-:W-:Y:S01]  /*37e0*/  IADD3 R67, P2, P3, R67, UR13, R64 ;  /* 0x0000000d43437c10 */ /* 0x001fe2000fb5e040 */
[C---:B------:R-:W-:Y:S01]  /*37f0*/  IMAD R64, R63.reuse, 0x2, R154 ;  /* 0x000000023f407824 */ /* 0x040fe200078e029a */
[----:B------:R-:W-:Y:S01]  /*3800*/  PRMT R207, RZ, 0x7610, R207 ;  /* 0x00007610ffcf7816 */ /* 0x000fe200000000cf */
[----:B------:R-:W-:Y:S01]  /*3810*/  FADD R4, R4, -R37 ;  /* 0x8000002504047221 */ /* 0x000fe20000000000 */
[----:B------:R-:W-:Y:S01]  /*3820*/  IADD3.X R65, PT, PT, R66, UR5, R65, P2, P3 ;  /* 0x0000000542417c10 */ /* 0x000fe200097e6441 */
[C---:B------:R-:W-:Y:S01]  /*3830*/  IMAD R66, R63.reuse, 0x2, R64 ;  /* 0x000000023f427824 */ /* 0x040fe200078e0240 */
[-C--:B------:R-:W-:Y:S01]  /*3840*/  LEA R196, P2, R134, R67.reuse, 0x1 ;  /* 0x0000004386c47211 */ /* 0x080fe200078408ff */
[----:B------:R-:W2:Y:S01]  /*3850*/  MUFU.EX2 R36, R36 ;  /* 0x0000002400247308 */ /* 0x000ea20000000800 */
[----:B------:R-:W-:Y:S01]  /*3860*/  LEA R194, P3, R136, R67, 0x1 ;  /* 0x0000004388c27211 */ /* 0x000fe200078608ff */
[C---:B------:R-:W-:Y:S01]  /*3870*/  IMAD R156, R63.reuse, 0x2, R66 ;  /* 0x000000023f9c7824 */ /* 0x040fe200078e0242 */
[----:B------:R-:W-:Y:S01]  /*3880*/  LEA.HI.X.SX32 R197, R134, R65, 0x1, P2 ;  /* 0x0000004186c57211 */ /* 0x000fe200010f0eff */
[----:B------:R-:W-:Y:S01]  /*3890*/  FMUL R231, R202, 1.4426950216293334961 ;  /* 0x3fb8aa3bcae77820 */ /* 0x000fe20000400000 */
[----:B------:R-:W-:Y:S01]  /*38a0*/  LEA R192, P2, R138, R67, 0x1 ;  /* 0x000000438ac07211 */ /* 0x000fe200078408ff */
[----:B------:R-:W-:Y:S01]  /*38b0*/  IMAD R134, R63, 0x2, R156 ;  /* 0x000000023f867824 */ /* 0x000fe200078e029c */
[----:B------:R-:W-:Y:S01]  /*38c0*/  LEA.HI.X.SX32 R195, R136, R65, 0x1, P3 ;  /* 0x0000004188c37211 */ /* 0x000fe200018f0eff */
[--C-:B------:R-:W-:Y:S01]  /*38d0*/  FADD R5, R5, -R37.reuse ;  /* 0x8000002505057221 */ /* 0x100fe20000000000 */
[----:B------:R-:W-:Y:S01]  /*38e0*/  LEA R190, P4, R140, R67, 0x1 ;  /* 0x000000438cbe7211 */ /* 0x000fe200078808ff */
[C---:B------:R-:W-:Y:S01]  /*38f0*/  IMAD R136, R63.reuse, 0x2, R134 ;  /* 0x000000023f887824 */ /* 0x040fe200078e0286 */
[-C--:B------:R-:W-:Y:S01]  /*3900*/  LEA.HI.X.SX32 R193, R138, R65.reuse, 0x1, P2 ;  /* 0x000000418ac17211 */ /* 0x080fe200010f0eff */
[----:B------:R-:W-:Y:S01]  /*3910*/  FMUL R4, R4, 1.4426950216293334961 ;  /* 0x3fb8aa3b04047820 */ /* 0x000fe20000400000 */
[----:B------:R-:W-:Y:S01]  /*3920*/  LEA.HI.X.SX32 R191, R140, R65, 0x1, P4 ;  /* 0x000000418cbf7211 */ /* 0x000fe200020f0eff */
[C---:B------:R-:W-:Y:S01]  /*3930*/  IMAD R138, R63.reuse, 0x2, R136 ;  /* 0x000000023f8a7824 */ /* 0x040fe200078e0288 */
[-C--:B------:R-:W-:Y:S01]  /*3940*/  LEA R188, P2, R142, R67.reuse, 0x1 ;  /* 0x000000438ebc7211 */ /* 0x080fe200078408ff */
[----:B--2---:R0:W-:Y:S02]  /*3950*/  STSM.16.M88 [R135+0x4000], R36 ;  /* 0x0040002487007844 */ /* 0x0041e40000000000 */
[C---:B------:R-:W-:Y:S01]  /*3960*/  IMAD R140, R63.reuse, 0x2, R138 ;  /* 0x000000023f8c7824 */ /* 0x040fe200078e028a */
[----:B------:R-:W-:Y:S01]  /*3970*/  LEA R186, P3, R144, R67, 0x1 ;  /* 0x0000004390ba7211 */ /* 0x000fe200078608ff */
[----:B------:R-:W-:Y:S01]  /*3980*/  FADD R202, R6, -R37 ;  /* 0x8000002506ca7221 */ /* 0x000fe20000000000 */
[----:B------:R-:W-:Y:S01]  /*3990*/  LEA.HI.X.SX32 R189, R142, R65, 0x1, P2 ;  /* 0x000000418ebd7211 */ /* 0x000fe200010f0eff */
[C---:B------:R-:W-:Y:S01]  /*39a0*/  IMAD R142, R63.reuse, 0x2, R140 ;  /* 0x000000023f8e7824 */ /* 0x040fe200078e028c */
[----:B------:R-:W-:Y:S01]  /*39b0*/  LEA R184, P4, R146, R67, 0x1 ;  /* 0x0000004392b87211 */ /* 0x000fe200078808ff */
[----:B------:R-:W-:Y:S01]  /*39c0*/  BAR.SYNC.DEFER_BLOCKING 0x0 ;  /* 0x0000000000007b1d */ /* 0x000fe20000010000 */
[----:B------:R-:W-:Y:S01]  /*39d0*/  LEA.HI.X.SX32 R187, R144, R65, 0x1, P3 ;  /* 0x0000004190bb7211 */ /* 0x000fe200018f0eff */
[----:B------:R-:W-:Y:S01]  /*39e0*/  IMAD R144, R63, 0x2, R142 ;  /* 0x000000023f907824 */ /* 0x000fe200078e028e */
[----:B------:R-:W-:Y:S01]  /*39f0*/  LEA R180, P3, R150, R67, 0x1 ;  /* 0x0000004396b47211 */ /* 0x000fe200078608ff */
[----:B------:R-:W-:Y:S01]  /*3a00*/  FMUL R5, R5, 1.4426950216293334961 ;  /* 0x3fb8aa3b05057820 */ /* 0x000fe20000400000 */
[----:B------:R-:W-:Y:S01]  /*3a10*/  LEA.HI.X.SX32 R185, R146, R65, 0x1, P4 ;  /* 0x0000004192b97211 */ /* 0x000fe200020f0eff */
[----:B------:R-:W-:Y:S01]  /*3a20*/  IMAD R146, R63, 0x2, R144 ;  /* 0x000000023f927824 */ /* 0x000fe200078e0290 */
[----:B------:R-:W-:Y:S01]  /*3a30*/  LEA R178, P4, R152, R67, 0x1 ;  /* 0x0000004398b27211 */ /* 0x000fe200078808ff */
[----:B------:R-:W-:Y:S01]  /*3a40*/  MUFU.EX2 R4, R4 ;  /* 0x0000000400047308 */ /* 0x000fe20000000800 */
[----:B------:R-:W-:-:S02]  /*3a50*/  LEA.HI.X.SX32 R181, R150, R65, 0x1, P3 ;  /* 0x0000004196b57211 */ /* 0x000fc400018f0eff */
[-C--:B------:R-:W-:Y:S02]  /*3a60*/  LEA R174, P3, R64, R67.reuse, 0x1 ;  /* 0x0000004340ae7211 */ /* 0x080fe400078608ff */
[----:B------:R-:W-:Y:S02]  /*3a70*/  LEA R182, P2, R148, R67, 0x1 ;  /* 0x0000004394b67211 */ /* 0x000fe400078408ff */
[----:B------:R-:W-:Y:S02]  /*3a80*/  LEA.HI.X.SX32 R179, R152, R65, 0x1, P4 ;  /* 0x0000004198b37211 */ /* 0x000fe400020f0eff */
[----:B------:R-:W-:Y:S02]  /*3a90*/  LEA R172, P4, R66, R67, 0x1 ;  /* 0x0000004342ac7211 */ /* 0x000fe400078808ff */
[-C--:B------:R-:W-:Y:S01]  /*3aa0*/  LEA.HI.X.SX32 R175, R64, R65.reuse, 0x1, P3 ;  /* 0x0000004140af7211 */ /* 0x080fe200018f0eff */
[----:B------:R-:W-:Y:S01]  /*3ab0*/  IMAD R64, R63, 0x2, R146 ;  /* 0x000000023f407824 */ /* 0x000fe200078e0292 */
[----:B------:R-:W-:-:S02]  /*3ac0*/  LEA.HI.X.SX32 R183, R148, R65, 0x1, P2 ;  /* 0x0000004194b77211 */ /* 0x000fc400010f0eff */
[----:B------:R-:W-:Y:S01]  /*3ad0*/  LEA R176, P2, R154, R67, 0x1 ;  /* 0x000000439ab07211 */ /* 0x000fe200078408ff */
[----:B------:R-:W2:Y:S01]  /*3ae0*/  @P0 LDG.E.U16 R238, desc[UR22][R196.64] ;  /* 0x00000016c4ee0981 */ /* 0x000ea2000c1e1500 */
[----:B------:R-:W-:Y:S01]  /*3af0*/  LEA.HI.X.SX32 R173, R66, R65, 0x1, P4 ;  /* 0x0000004142ad7211 */ /* 0x000fe200020f0eff */
[----:B------:R-:W-:Y:S01]  /*3b00*/  IMAD R66, R63, 0x2, R64 ;  /* 0x000000023f427824 */ /* 0x000fe200078e0240 */
[----:B------:R-:W-:Y:S01]  /*3b10*/  LEA R168, P3, R134, R67, 0x1 ;  /* 0x0000004386a87211 */ /* 0x000fe200078608ff */
[----:B------:R-:W3:Y:S01]  /*3b20*/  @P0 LDG.E.U16 R234, desc[UR22][R180.64] ;  /* 0x00000016b4ea0981 */ /* 0x000ee2000c1e1500 */
[----:B------:R-:W-:Y:S02]  /*3b30*/  LEA.HI.X.SX32 R177, R154, R65, 0x1, P2 ;  /* 0x000000419ab17211 */ /* 0x000fe400010f0eff */
[-C--:B------:R-:W-:Y:S01]  /*3b40*/  LEA R170, P2, R156, R67.reuse, 0x1 ;  /* 0x000000439caa7211 */ /* 0x080fe200078408ff */
[----:B------:R-:W4:Y:S01]  /*3b50*/  @P0 LDG.E.U16 R240, desc[UR22][R172.64] ;  /* 0x00000016acf00981 */ /* 0x000f22000c1e1500 */
[----:B------:R-:W-:-:S02]  /*3b60*/  LEA R166, P4, R136, R67, 0x1 ;  /* 0x0000004388a67211 */ /* 0x000fc400078808ff */
[-C--:B------:R-:W-:Y:S01]  /*3b70*/  LEA.HI.X.SX32 R169, R134, R65.reuse, 0x1, P3 ;  /* 0x0000004186a97211 */ /* 0x080fe200018f0eff */
[C---:B------:R-:W-:Y:S01]  /*3b80*/  IMAD R134, R63.reuse, 0x2, R66 ;  /* 0x000000023f867824 */ /* 0x040fe200078e0242 */
[-C--:B------:R-:W-:Y:S01]  /*3b90*/  LEA.HI.X.SX32 R171, R156, R65.reuse, 0x1, P2 ;  /* 0x000000419cab7211 */ /* 0x080fe200010f0eff */
[----:B------:R-:W-:Y:S01]  /*3ba0*/  FMUL R233, R202, 1.4426950216293334961 ;  /* 0x3fb8aa3bcae97820 */ /* 0x000fe20000400000 */
[----:B------:R-:W-:Y:S01]  /*3bb0*/  LEA.HI.X.SX32 R167, R136, R65, 0x1, P4 ;  /* 0x0000004188a77211 */ /* 0x000fe200020f0eff */
[C---:B------:R-:W-:Y:S01]  /*3bc0*/  IMAD R136, R63.reuse, 0x2, R134 ;  /* 0x000000023f887824 */ /* 0x040fe200078e0286 */
[-C--:B------:R-:W-:Y:S01]  /*3bd0*/  LEA R164, P2, R138, R67.reuse, 0x1 ;  /* 0x000000438aa47211 */ /* 0x080fe200078408ff */
[----:B------:R-:W5:Y:S01]  /*3be0*/  @P0 LDG.E.U16 R224, desc[UR22][R194.64] ;  /* 0x00000016c2e00981 */ /* 0x000f62000c1e1500 */
[-C--:B------:R-:W-:Y:S02]  /*3bf0*/  LEA R160, P4, R142, R67.reuse, 0x1 ;  /* 0x000000438ea07211 */ /* 0x080fe400078808ff */
[----:B------:R-:W-:Y:S01]  /*3c00*/  LEA R162, P3, R140, R67, 0x1 ;  /* 0x000000438ca27211 */ /* 0x000fe200078608ff */
[----:B------:R-:W2:Y:S01]  /*3c10*/  @P0 LDG.E.U16 R230, desc[UR22][R186.64] ;  /* 0x00000016bae60981 */ /* 0x000ea2000c1e1500 */
[-C--:B------:R-:W-:Y:S01]  /*3c20*/  LEA.HI.X.SX32 R165, R138, R65.reuse, 0x1, P2 ;  /* 0x000000418aa57211 */ /* 0x080fe200010f0eff */
[C---:B------:R-:W-:Y:S01]  /*3c30*/  IMAD R138, R63.reuse, 0x2, R136 ;  /* 0x000000023f8a7824 */ /* 0x040fe200078e0288 */
[-C--:B------:R-:W-:Y:S01]  /*3c40*/  LEA.HI.X.SX32 R161, R142, R65.reuse, 0x1, P4 ;  /* 0x000000418ea17211 */ /* 0x080fe200020f0eff */
[----:B------:R-:W2:Y:S01]  /*3c50*/  @P0 LDG.E.U16 R220, desc[UR22][R170.64] ;  /* 0x00000016aadc0981 */ /* 0x000ea2000c1e1500 */
[----:B------:R-:W-:Y:S01]  /*3c60*/  LEA.HI.X.SX32 R163, R140, R65, 0x1, P3 ;  /* 0x000000418ca37211 */ /* 0x000fe200018f0eff */
[----:B------:R-:W-:Y:S01]  /*3c70*/  IMAD R140, R63, 0x2, R138 ;  /* 0x000000023f8c7824 */ /* 0x000fe200078e028a */
[----:B------:R-:W-:-:S02]  /*3c80*/  LEA R154, P4, R64, R67, 0x1 ;  /* 0x00000043409a7211 */ /* 0x000fc400078808ff */
[----:B------:R-:W-:Y:S01]  /*3c90*/  PRMT R223, RZ, 0x7610, R223 ;  /* 0x00007610ffdf7816 */ /* 0x000fe200000000df */
[----:B------:R-:W2:Y:S01]  /*3ca0*/  @P0 LDG.E.U16 R226, desc[UR22][R162.64] ;  /* 0x00000016a2e20981 */ /* 0x000ea2000c1e1500 */
[----:B------:R-:W-:Y:S01]  /*3cb0*/  LEA.HI.X.SX32 R155, R64, R65, 0x1, P4 ;  /* 0x00000041409b7211 */ /* 0x000fe200020f0eff */
[C---:B------:R-:W-:Y:S01]  /*3cc0*/  IMAD R64, R63.reuse, 0x2, R140 ;  /* 0x000000023f407824 */ /* 0x040fe200078e028c */
[C---:B------:R-:W-:Y:S02]  /*3cd0*/  LEA R148, P4, R136.reuse, R67, 0x1 ;  /* 0x0000004388947211 */ /* 0x040fe400078808ff */
[----:B------:R-:W-:Y:S01]  /*3ce0*/  PRMT R227, RZ, 0x7610, R227 ;  /* 0x00007610ffe37816 */ /* 0x000fe200000000e3 */
[----:B------:R-:W-:Y:S01]  /*3cf0*/  IMAD R214, R63, 0x2, R64 ;  /* 0x000000023fd67824 */ /* 0x000fe200078e0240 */
[----:B------:R-:W-:Y:S01]  /*3d00*/  LEA.HI.X.SX32 R149, R136, R65, 0x1, P4 ;  /* 0x0000004188957211 */ /* 0x000fe200020f0eff */
[----:B------:R-:W-:Y:S01]  /*3d10*/  FADD R202, R7, -R37 ;  /* 0x8000002507ca7221 */ /* 0x000fe20000000000 */
[----:B------:R-:W-:-:S02]  /*3d20*/  LEA R142, P4, R64, R67, 0x1 ;  /* 0x00000043408e7211 */ /* 0x000fc400078808ff */
[----:B------:R-:W-:Y:S01]  /*3d30*/  PRMT R217, RZ, 0x7610, R217 ;  /* 0x00007610ffd97816 */ /* 0x000fe200000000d9 */
[----:B------:R-:W2:Y:S01]  /*3d40*/  @P0 LDG.E.U16 R236, desc[UR22][R148.64] ;  /* 0x0000001694ec0981 */ /* 0x000ea2000c1e1500 */
[----:B------:R-:W-:Y:S02]  /*3d50*/  LEA R158, P2, R144, R67, 0x1 ;  /* 0x00000043909e7211 */ /* 0x000fe400078408ff */
[-C--:B------:R-:W-:Y:S02]  /*3d60*/  LEA.HI.X.SX32 R143, R64, R65.reuse, 0x1, P4 ;  /* 0x00000041408f7211 */ /* 0x080fe400020f0eff */
[----:B------:R-:W-:Y:S02]  /*3d70*/  PRMT R225, RZ, 0x7610, R225 ;  /* 0x00007610ffe17816 */ /* 0x000fe400000000e1 */
[----:B------:R-:W-:Y:S02]  /*3d80*/  PRMT R205, RZ, 0x7610, R205 ;  /* 0x00007610ffcd7816 */ /* 0x000fe400000000cd */
[----:B------:R-:W-:Y:S01]  /*3d90*/  PRMT R221, RZ, 0x7610, R221 ;  /* 0x00007610ffdd7816 */ /* 0x000fe200000000dd */
[----:B------:R1:W-:Y:S01]  /*3da0*/  MUFU.EX2 R6, R231 ;  /* 0x000000e700067308 */ /* 0x0003e20000000800 */
[----:B------:R-:W-:Y:S01]  /*3db0*/  LEA.HI.X.SX32 R159, R144, R65, 0x1, P2 ;  /* 0x00000041909f7211 */ /* 0x000fe200010f0eff */
[----:B------:R-:W2:Y:S01]  /*3dc0*/  @P0 LDG.E.U16 R207, desc[UR22][R192.64] ;  /* 0x00000016c0cf0981 */ /* 0x000ea2000c1e1500 */
[----:B------:R-:W-:-:S02]  /*3dd0*/  PRMT R64, RZ, 0x7610, R64 ;  /* 0x00007610ff407816 */ /* 0x000fc40000000040 */
[-C--:B------:R-:W-:Y:S02]  /*3de0*/  LEA R152, P2, R66, R67.reuse, 0x1 ;  /* 0x0000004342987211 */ /* 0x080fe400078408ff */
[----:B------:R-:W-:Y:S01]  /*3df0*/  LEA R156, P3, R146, R67, 0x1 ;  /* 0x00000043929c7211 */ /* 0x000fe200078608ff */
[----:B------:R-:W-:Y:S01]  /*3e00*/  FMUL R235, R202, 1.4426950216293334961 ;  /* 0x3fb8aa3bcaeb7820 */ /* 0x000fe20000400000 */
[-C--:B------:R-:W-:Y:S01]  /*3e10*/  LEA.HI.X.SX32 R153, R66, R65.reuse, 0x1, P2 ;  /* 0x0000004142997211 */ /* 0x080fe200010f0eff */
[C---:B------:R-:W-:Y:S01]  /*3e20*/  IMAD R66, R63.reuse, 0x2, R214 ;  /* 0x000000023f427824 */ /* 0x040fe200078e02d6 */
[----:B------:R-:W-:Y:S01]  /*3e30*/  LEA.HI.X.SX32 R157, R146, R65, 0x1, P3 ;  /* 0x00000041929d7211 */ /* 0x000fe200018f0eff */
[----:B------:R-:W2:Y:S01]  /*3e40*/  @P0 LDG.E.U16 R64, desc[UR22][R188.64] ;  /* 0x00000016bc400981 */ /* 0x000ea2000c1e1500 */
[-C--:B------:R-:W-:Y:S01]  /*3e50*/  LEA R150, P3, R134, R67.reuse, 0x1 ;  /* 0x0000004386967211 */ /* 0x080fe200078608ff */
[C---:B------:R-:W-:Y:S01]  /*3e60*/  IMAD R216, R63.reuse, 0x2, R66 ;  /* 0x000000023fd87824 */ /* 0x040fe200078e0242 */
[----:B------:R-:W-:Y:S01]  /*3e70*/  LEA R146, P2, R138, R67, 0x1 ;  /* 0x000000438a927211 */ /* 0x000fe200078408ff */
[----:B------:R-:W2:Y:S01]  /*3e80*/  @P0 LDG.E.U16 R228, desc[UR22][R156.64] ;  /* 0x000000169ce40981 */ /* 0x000ea2000c1e1500 */
[----:B------:R-:W-:Y:S01]  /*3e90*/  LEA.HI.X.SX32 R151, R134, R65, 0x1, P3 ;  /* 0x0000004186977211 */ /* 0x000fe200018f0eff */
[----:B------:R-:W-:Y:S01]  /*3ea0*/  IMAD R63, R63, 0x2, R216 ;  /* 0x000000023f3f7824 */ /* 0x000fe200078e02d8 */
[-C--:B------:R-:W-:Y:S01]  /*3eb0*/  LEA R144, P3, R140, R67.reuse, 0x1 ;  /* 0x000000438c907211 */ /* 0x080fe200078608ff */
[----:B------:R-:W-:Y:S01]  /*3ec0*/  FADD R202, R8, -R37 ;  /* 0x8000002508ca7221 */ /* 0x000fe20000000000 */
[----:B------:R-:W-:Y:S01]  /*3ed0*/  LEA R136, P4, R216, R67, 0x1 ;  /* 0x00000043d8887211 */ /* 0x000fe200078808ff */
[----:B------:R-:W2:Y:S01]  /*3ee0*/  @P0 LDG.E.U16 R223, desc[UR22][R184.64] ;  /* 0x00000016b8df0981 */ /* 0x000ea2000c1e1500 */
[----:B------:R-:W-:-:S02]  /*3ef0*/  LEA.HI.X.SX32 R147, R138, R65, 0x1, P2 ;  /* 0x000000418a937211 */ /* 0x000fc400010f0eff */
[----:B------:R-:W-:Y:S01]  /*3f00*/  LEA.HI.X.SX32 R145, R140, R65, 0x1, P3 ;  /* 0x000000418c917211 */ /* 0x000fe200018f0eff */
[----:B------:R-:W2:Y:S01]  /*3f10*/  @P0 LDG.E.U16 R227, desc[UR22][R176.64] ;  /* 0x00000016b0e30981 */ /* 0x000ea2000c1e1500 */
[----:B------:R-:W-:Y:S02]  /*3f20*/  LEA R140, P2, R214, R67, 0x1 ;  /* 0x00000043d68c7211 */ /* 0x000fe400078408ff */
[-C--:B------:R-:W-:Y:S01]  /*3f30*/  LEA.HI.X.SX32 R137, R216, R65.reuse, 0x1, P4 ;  /* 0x00000041d8897211 */ /* 0x080fe200020f0eff */
[----:B------:R-:W2:Y:S01]  /*3f40*/  @P0 LDG.E.U16 R218, desc[UR22][R146.64] ;  /* 0x0000001692da0981 */ /* 0x000ea2000c1e1500 */
[----:B------:R-:W-:Y:S02]  /*3f50*/  PRMT R216, RZ, 0x7610, R216 ;  /* 0x00007610ffd87816 */ /* 0x000fe400000000d8 */
[----:B------:R-:W-:Y:S01]  /*3f60*/  LEA.HI.X.SX32 R141, R214, R65, 0x1, P2 ;  /* 0x00000041d68d7211 */ /* 0x000fe200010f0eff */
[----:B------:R-:W2:Y:S01]  /*3f70*/  @P0 LDG.E.U16 R217, desc[UR22][R160.64] ;  /* 0x00000016a0d90981 */ /* 0x000ea2000c1e1500 */
[----:B------:R-:W-:-:S02]  /*3f80*/  LEA R138, P3, R66, R67, 0x1 ;  /* 0x00000043428a7211 */ /* 0x000fc400078608ff */
[C---:B------:R-:W-:Y:S01]  /*3f90*/  LEA R134, P5, R63.reuse, R67, 0x1 ;  /* 0x000000433f867211 */ /* 0x040fe200078a08ff */
[----:B------:R-:W2:Y:S01]  /*3fa0*/  @P0 LDG.E.U16 R216, desc[UR22][R164.64] ;  /* 0x00000016a4d80981 */ /* 0x000ea2000c1e1500 */
[-C--:B------:R-:W-:Y:S02]  /*3fb0*/  LEA.HI.X.SX32 R139, R66, R65.reuse, 0x1, P3 ;  /* 0x00000041428b7211 */ /* 0x080fe400018f0eff */
[----:B0-----:R-:W-:Y:S01]  /*3fc0*/  LEA.HI.X.SX32 R135, R63, R65, 0x1, P5 ;  /* 0x000000413f877211 */ /* 0x001fe200028f0eff */
[----:B------:R-:W2:Y:S01]  /*3fd0*/  @P0 LDG.E.U16 R232, desc[UR22][R140.64] ;  /* 0x000000168ce80981 */ /* 0x000ea2000c1e1500 */
[----:B------:R-:W-:Y:S02]  /*3fe0*/  PRMT R214, RZ, 0x7610, R214 ;  /* 0x00007610ffd67816 */ /* 0x000fe400000000d6 */
[----:B------:R-:W-:Y:S01]  /*3ff0*/  PRMT R66, RZ, 0x7610, R66 ;  /* 0x00007610ff427816 */ /* 0x000fe20000000042 */
[----:B------:R-:W2:Y:S01]  /*4000*/  @P0 LDG.E.U16 R222, desc[UR22][R138.64] ;  /* 0x000000168ade0981 */ /* 0x000ea2000c1e1500 */
[----:B------:R-:W-:-:S02]  /*4010*/  PRMT R65, RZ, 0x7610, R65 ;  /* 0x00007610ff417816 */ /* 0x000fc40000000041 */
[----:B------:R-:W-:Y:S01]  /*4020*/  PRMT R67, RZ, 0x7610, R67 ;  /* 0x00007610ff437816 */ /* 0x000fe20000000043 */
[----:B------:R-:W2:Y:S01]  /*4030*/  @P0 LDG.E.U16 R214, desc[UR22][R178.64] ;  /* 0x00000016b2d60981 */ /* 0x000ea2000c1e1500 */
[----:B-1----:R-:W-:Y:S01]  /*4040*/  FMUL R231, R202, 1.4426950216293334961 ;  /* 0x3fb8aa3bcae77820 */ /* 0x002fe20000400000 */
[----:B------:R0:W-:Y:S01]  /*4050*/  MUFU.EX2 R7, R233 ;  /* 0x000000e900077308 */ /* 0x0001e20000000800 */
[----:B------:R-:W-:Y:S01]  /*4060*/  PRMT R63, RZ, 0x7610, R63 ;  /* 0x00007610ff3f7816 */ /* 0x000fe2000000003f */
[----:B------:R-:W2:Y:S01]  /*4070*/  @P0 LDG.E.U16 R66, desc[UR22][R154.64] ;  /* 0x000000169a420981 */ /* 0x000ea2000c1e1500 */
[----:B------:R-:W-:Y:S02]  /*4080*/  PRMT R219, RZ, 0x7610, R219 ;  /* 0x00007610ffdb7816 */ /* 0x000fe400000000db */
[----:B------:R-:W-:Y:S01]  /*4090*/  PRMT R211, RZ, 0x7610, R211 ;  /* 0x00007610ffd37816 */ /* 0x000fe200000000d3 */
[----:B------:R-:W2:Y:S01]  /*40a0*/  @P0 LDG.E.U16 R65, desc[UR22][R168.64] ;  /* 0x00000016a8410981 */ /* 0x000ea2000c1e1500 */
[----:B------:R-:W-:Y:S01]  /*40b0*/  FADD R202, R9, -R37 ;  /* 0x8000002509ca7221 */ /* 0x000fe20000000000 */
[----:B------:R-:W-:-:S02]  /*40c0*/  PRMT R215, RZ, 0x7610, R215 ;  /* 0x00007610ffd77816 */ /* 0x000fc400000000d7 */
[----:B------:R-:W2:Y:S01]  /*40d0*/  @P0 LDG.E.U16 R225, desc[UR22][R152.64] ;  /* 0x0000001698e10981 */ /* 0x000ea2000c1e1500 */
[----:B0-----:R-:W-:Y:S01]  /*40e0*/  FMUL R233, R202, 1.4426950216293334961 ;  /* 0x3fb8aa3bcae97820 */ /* 0x001fe20000400000 */
[----:B------:R-:W-:Y:S02]  /*40f0*/  PRMT R203, RZ, 0x7610, R203 ;  /* 0x00007610ffcb7816 */ /* 0x000fe400000000cb */
[----:B------:R-:W2:Y:S01]  /*4100*/  @P0 LDG.E.U16 R205, desc[UR22][R144.64] ;  /* 0x0000001690cd0981 */ /* 0x000ea2000c1e1500 */
[----:B------:R-:W-:Y:S02]  /*4110*/  PRMT R213, RZ, 0x7610, R213 ;  /* 0x00007610ffd57816 */ /* 0x000fe400000000d5 */
[----:B------:R-:W-:Y:S01]  /*4120*/  PRMT R209, RZ, 0x7610, R209 ;  /* 0x00007610ffd17816 */ /* 0x000fe200000000d1 */
[----:B------:R-:W2:Y:S01]  /*4130*/  @P0 LDG.E.U16 R221, desc[UR22][R136.64] ;  /* 0x0000001688dd0981 */ /* 0x000ea2000c1e1500 */
[----:B------:R-:W-:-:S03]  /*4140*/  FADD R202, R12, -R37 ;  /* 0x800000250cca7221 */ /* 0x000fc60000000000 */
[----:B------:R-:W2:Y:S01]  /*4150*/  @P0 LDG.E.U16 R67, desc[UR22][R182.64] ;  /* 0x00000016b6430981 */ /* 0x000ea2000c1e1500 */
[----:B------:R0:W-:Y:S03]  /*4160*/  MUFU.EX2 R8, R235 ;  /* 0x000000eb00087308 */ /* 0x0001e60000000800 */
[----:B------:R-:W2:Y:S04]  /*4170*/  @P0 LDG.E.U16 R63, desc[UR22][R150.64] ;  /* 0x00000016963f0981 */ /* 0x000ea8000c1e1500 */
[----:B------:R-:W2:Y:S01]  /*4180*/  @P0 LDG.E.U16 R219, desc[UR22][R190.64] ;  /* 0x00000016bedb0981 */ /* 0x000ea2000c1e1500 */
[----:B0-----:R-:W-:Y:S01]  /*4190*/  FMUL R235, R202, 1.4426950216293334961 ;  /* 0x3fb8aa3bcaeb7820 */ /* 0x001fe20000400000 */
[--C-:B------:R-:W-:Y:S01]  /*41a0*/  FADD R202, R11, -R37.reuse ;  /* 0x800000250bca7221 */ /* 0x100fe20000000000 */
[----:B------:R0:W-:Y:S01]  /*41b0*/  MUFU.EX2 R9, R231 ;  /* 0x000000e700097308 */ /* 0x0001e20000000800 */
        /* <DEDUP_REMOVED lines=10> */
[----:B------:R-:W2:Y:S02]  /*4260*/  @P0 LDG.E.U16 R209, desc[UR22][R134.64] ;  /* 0x0000001686d10981 */ /* 0x000ea4000c1e1500 */
[----:B0-----:R-:W-:Y:S01]  /*4270*/  FMUL R235, R202, 1.4426950216293334961 ;  /* 0x3fb8aa3bcaeb7820 */ /* 0x001fe20000400000 */
[----:B------:R-:W-:-:S04]  /*4280*/  FADD R202, R14, -R37 ;  /* 0x800000250eca7221 */ /* 0x000fc80000000000 */
[----:B------:R0:W-:Y:S02]  /*4290*/  MUFU.EX2 R10, R231 ;  /* 0x000000e7000a7308 */ /* 0x0001e40000000800 */
[----:B0-----:R-:W-:Y:S01]  /*42a0*/  FMUL R231, R202, 1.4426950216293334961 ;  /* 0x3fb8aa3bcae77820 */ /* 0x001fe20000400000 */
[----:B------:R-:W-:-:S05]  /*42b0*/  FADD R202, R15, -R37 ;  /* 0x800000250fca7221 */ /* 0x000fca0000000000 */
[----:B------:R0:W-:Y:S02]  /*42c0*/  MUFU.EX2 R13, R233 ;  /* 0x000000e9000d7308 */ /* 0x0001e40000000800 */
[----:B0-----:R-:W-:Y:S01]  /*42d0*/  FMUL R233, R202, 1.4426950216293334961 ;  /* 0x3fb8aa3bcae97820 */ /* 0x001fe20000400000 */
[----:B------:R-:W-:-:S05]  /*42e0*/  FADD R202, R17, -R37 ;  /* 0x8000002511ca7221 */ /* 0x000fca0000000000 */
[----:B------:R0:W-:Y:S02]  /*42f0*/  MUFU.EX2 R14, R235 ;  /* 0x000000eb000e7308 */ /* 0x0001e40000000800 */
[----:B0-----:R-:W-:Y:S01]  /*4300*/  FMUL R235, R202, 1.4426950216293334961 ;  /* 0x3fb8aa3bcaeb7820 */ /* 0x001fe20000400000 */
[----:B------:R-:W-:-:S04]  /*4310*/  FADD R202, R16, -R37 ;  /* 0x8000002510ca7221 */ /* 0x000fc80000000000 */
[----:B------:R-:W-:Y:S01]  /*4320*/  FMUL R237, R202, 1.4426950216293334961 ;  /* 0x3fb8aa3bcaed7820 */ /* 0x000fe20000400000 */
[--C-:B------:R-:W-:Y:S01]  /*4330*/  FADD R202, R18, -R37.reuse ;  /* 0x8000002512ca7221 */ /* 0x100fe20000000000 */
[----:B------:R0:W-:Y:S03]  /*4340*/  MUFU.EX2 R15, R231 ;  /* 0x000000e7000f7308 */ /* 0x0001e60000000800 */
[----:B0-----:R-:W-:Y:S01]  /*4350*/  FMUL R231, R202, 1.4426950216293334961 ;  /* 0x3fb8aa3bcae77820 */ /* 0x001fe20000400000 */
[----:B------:R-:W-:-:S04]  /*4360*/  FADD R202, R19, -R37 ;  /* 0x8000002513ca7221 */ /* 0x000fc80000000000 */
[----:B------:R-:W-:Y:S01]  /*4370*/  FMUL R239, R202, 1.4426950216293334961 ;  /* 0x3fb8aa3bcaef7820 */ /* 0x000fe20000400000 */
[--C-:B------:R-:W-:Y:S01]  /*4380*/  FADD R202, R21, -R37.reuse ;  /* 0x8000002515ca7221 */ /* 0x100fe20000000000 */
[----:B------:R0:W-:Y:S03]  /*4390*/  MUFU.EX2 R17, R233 ;  /* 0x000000e900117308 */ /* 0x0001e60000000800 */
        /* <DEDUP_REMOVED lines=26> */
[----:B------:R-:W0:Y:S08]  /*4540*/  MUFU.EX2 R5, R5 ;  /* 0x0000000500057308 */ /* 0x000e300000000800 */
[----:B------:R1:W0:Y:S02]  /*4550*/  MUFU.EX2 R25, R239 ;  /* 0x000000ef00197308 */ /* 0x0002240000000800 */
[----:B-1----:R-:W-:Y:S01]  /*4560*/  FMUL R239, R202, 1.4426950216293334961 ;  /* 0x3fb8aa3bcaef7820 */ /* 0x002fe20000400000 */
[----:B------:R-:W-:-:S05]  /*4570*/  FADD R202, R30, -R37 ;  /* 0x800000251eca7221 */ /* 0x000fca0000000000 */
[----:B------:R1:W0:Y:S02]  /*4580*/  MUFU.EX2 R27, R233 ;  /* 0x000000e9001b7308 */ /* 0x0002240000000800 */
[----:B-1----:R-:W-:Y:S01]  /*4590*/  FMUL R233, R202, 1.4426950216293334961 ;  /* 0x3fb8aa3bcae97820 */ /* 0x002fe20000400000 */
[----:B------:R-:W-:-:S05]  /*45a0*/  FADD R202, R31, -R37 ;  /* 0x800000251fca7221 */ /* 0x000fca0000000000 */
[----:B------:R1:W0:Y:S02]  /*45b0*/  MUFU.EX2 R26, R235 ;  /* 0x000000eb001a7308 */ /* 0x0002240000000800 */
[----:B-1----:R-:W-:Y:S01]  /*45c0*/  FMUL R235, R202, 1.4426950216293334961 ;  /* 0x3fb8aa3bcaeb7820 */ /* 0x002fe20000400000 */
[----:B------:R-:W-:-:S05]  /*45d0*/  FADD R202, R33, -R37 ;  /* 0x8000002521ca7221 */ /* 0x000fca0000000000 */
[----:B------:R0:W-:Y:S02]  /*45e0*/  MUFU.EX2 R33, R235 ;  /* 0x000000eb00217308 */ /* 0x0001e40000000800 */
[----:B0-----:R-:W-:-:S04]  /*45f0*/  FADD R235, R4, R5 ;  /* 0x0000000504eb7221 */ /* 0x001fc80000000000 */
[----:B------:R-:W-:-:S04]  /*4600*/  FADD R242, R6, R235 ;  /* 0x000000eb06f27221 */ /* 0x000fc80000000000 */
[----:B------:R-:W-:Y:S01]  /*4610*/  FADD R235, R7, R242 ;  /* 0x000000f207eb7221 */ /* 0x000fe20000000000 */
[----:B------:R-:W-:-:S03]  /*4620*/  FADD R38, R38, -R37 ;  /* 0x8000002526267221 */ /* 0x000fc60000000000 */
[----:B------:R-:W-:Y:S01]  /*4630*/  FADD R242, R8, R235 ;  /* 0x000000eb08f27221 */ /* 0x000fe20000000000 */
[----:B------:R0:W-:Y:S03]  /*4640*/  MUFU.EX2 R31, R233 ;  /* 0x000000e9001f7308 */ /* 0x0001e60000000800 */
[----:B------:R-:W-:Y:S01]  /*4650*/  FADD R235, R9, R242 ;  /* 0x000000f209eb7221 */ /* 0x000fe20000000000 */
[----:B------:R-:W-:-:S03]  /*4660*/  FADD R204, R204, -R37 ;  /* 0x80000025cccc7221 */ /* 0x000fc60000000000 */
[----:B------:R-:W-:Y:S01]  /*4670*/  FADD R242, R12, R235 ;  /* 0x000000eb0cf27221 */ /* 0x000fe20000000000 */
[----:B0-----:R-:W-:Y:S01]  /*4680*/  FMUL R233, R38, 1.4426950216293334961 ;  /* 0x3fb8aa3b26e97820 */ /* 0x001fe20000400000 */
[----:B------:R-:W-:Y:S02]  /*4690*/  FADD R38, R39, -R37 ;  /* 0x8000002527267221 */ /* 0x000fe40000000000 */
[----:B------:R-:W-:Y:S01]  /*46a0*/  FADD R235, R11, R242 ;  /* 0x000000f20beb7221 */ /* 0x000fe20000000000 */
[----:B------:R0:W-:Y:S01]  /*46b0*/  MUFU.EX2 R28, R231 ;  /* 0x000000e7001c7308 */ /* 0x0001e20000000800 */
[----:B------:R-:W-:Y:S01]  /*46c0*/  FMUL R38, R38, 1.4426950216293334961 ;  /* 0x3fb8aa3b26267820 */ /* 0x000fe20000400000 */
[----:B0-----:R-:W-:-:S06]  /*46d0*/  FMUL R231, R204, 1.4426950216293334961 ;  /* 0x3fb8aa3bcce77820 */ /* 0x001fcc0000400000 */
[----:B------:R0:W-:Y:S02]  /*46e0*/  MUFU.EX2 R204, R38 ;  /* 0x0000002600cc7308 */ /* 0x0001e40000000800 */
[----:B0-----:R-:W-:-:S04]  /*46f0*/  FADD R38, R10, R235 ;  /* 0x000000eb0a267221 */ /* 0x001fc80000000000 */
[----:B------:R-:W-:Y:S01]  /*4700*/  FADD R235, R13, R38 ;  /* 0x000000260deb7221 */ /* 0x000fe20000000000 */
[--C-:B------:R-:W-:Y:S01]  /*4710*/  FADD R41, R41, -R37.reuse ;  /* 0x8000002529297221 */ /* 0x100fe20000000000 */
[----:B------:R-:W-:Y:S02]  /*4720*/  FADD R42, R42, -R37 ;  /* 0x800000252a2a7221 */ /* 0x000fe40000000000 */
[----:B------:R-:W-:Y:S01]  /*4730*/  FADD R38, R14, R235 ;  /* 0x000000eb0e267221 */ /* 0x000fe20000000000 */
[----:B------:R-:W-:Y:S01]  /*4740*/  FADD R43, R43, -R37 ;  /* 0x800000252b2b7221 */ /* 0x000fe20000000000 */
[----:B------:R0:W-:Y:S02]  /*4750*/  MUFU.EX2 R39, R233 ;  /* 0x000000e900277308 */ /* 0x0001e40000000800 */
[----:B------:R-:W-:Y:S01]  /*4760*/  FADD R38, R15, R38 ;  /* 0x000000260f267221 */ /* 0x000fe20000000000 */
[----:B0-----:R-:W-:Y:S01]  /*4770*/  FMUL R233, R41, 1.4426950216293334961 ;  /* 0x3fb8aa3b29e97820 */ /* 0x001fe20000400000 */
[----:B------:R-:W-:Y:S01]  /*4780*/  FMUL R41, R42, 1.4426950216293334961 ;  /* 0x3fb8aa3b2a297820 */ /* 0x000fe20000400000 */
[----:B------:R-:W-:Y:S01]  /*4790*/  FMUL R42, R43, 1.4426950216293334961 ;  /* 0x3fb8aa3b2b2a7820 */ /* 0x000fe20000400000 */
[----:B------:R-:W-:-:S04]  /*47a0*/  FADD R43, R17, R38 ;  /* 0x00000026112b7221 */ /* 0x000fc80000000000 */
[----:B------:R-:W-:-:S04]  /*47b0*/  FADD R43, R16, R43 ;  /* 0x0000002b102b7221 */ /* 0x000fc80000000000 */
[----:B------:R-:W-:-:S04]  /*47c0*/  FADD R242, R18, R43 ;  /* 0x0000002b12f27221 */ /* 0x000fc80000000000 */
[----:B------:R-:W-:-:S04]  /*47d0*/  FADD R242, R19, R242 ;  /* 0x000000f213f27221 */ /* 0x000fc80000000000 */
[----:B------:R-:W-:-:S04]  /*47e0*/  FADD R235, R21, R242 ;  /* 0x000000f215eb7221 */ /* 0x000fc80000000000 */
[----:B------:R-:W-:-:S04]  /*47f0*/  FADD R242, R20, R235 ;  /* 0x000000eb14f27221 */ /* 0x000fc80000000000 */
[----:B------:R-:W-:-:S04]  /*4800*/  FADD R235, R23, R242 ;  /* 0x000000f217eb7221 */ /* 0x000fc80000000000 */
[----:B------:R-:W-:Y:S01]  /*4810*/  FADD R235, R22, R235 ;  /* 0x000000eb16eb7221 */ /* 0x000fe20000000000 */
[----:B------:R0:W1:Y:S03]  /*4820*/  MUFU.EX2 R29, R237 ;  /* 0x000000ed001d7308 */ /* 0x0000660000000800 */
[----:B------:R-:W-:Y:S01]  /*4830*/  FADD R242, R24, R235 ;  /* 0x000000eb18f27221 */ /* 0x000fe20000000000 */
[--C-:B------:R-:W-:Y:S01]  /*4840*/  FADD R38, R45, -R37.reuse ;  /* 0x800000252d267221 */ /* 0x100fe20000000000 */
[----:B------:R-:W-:Y:S02]  /*4850*/  FADD R44, R44, -R37 ;  /* 0x800000252c2c7221 */ /* 0x000fe40000000000 */
[----:B------:R-:W-:Y:S01]  /*4860*/  FADD R242, R25, R242 ;  /* 0x000000f219f27221 */ /* 0x000fe20000000000 */
[----:B------:R-:W-:Y:S01]  /*4870*/  FMUL R38, R38, 1.4426950216293334961 ;  /* 0x3fb8aa3b26267820 */ /* 0x000fe20000400000 */
[----:B------:R-:W-:-:S02]  /*4880*/  FMUL R44, R44, 1.4426950216293334961 ;  /* 0x3fb8aa3b2c2c7820 */ /* 0x000fc40000400000 */
[----:B------:R-:W-:Y:S01]  /*4890*/  FADD R235, R27, R242 ;  /* 0x000000f21beb7221 */ /* 0x000fe20000000000 */
[--C-:B------:R-:W-:Y:S01]  /*48a0*/  FADD R47, R47, -R37.reuse ;  /* 0x800000252f2f7221 */ /* 0x100fe20000000000 */
[----:B------:R1:W-:Y:S01]  /*48b0*/  MUFU.EX2 R43, R38 ;  /* 0x00000026002b7308 */ /* 0x0003e20000000800 */
[--C-:B------:R-:W-:Y:S01]  /*48c0*/  FADD R48, R48, -R37.reuse ;  /* 0x8000002530307221 */ /* 0x100fe20000000000 */
[----:B------:R-:W-:Y:S01]  /*48d0*/  FADD R49, R49, -R37 ;  /* 0x8000002531317221 */ /* 0x000fe20000000000 */
[----:B0-----:R-:W-:-:S05]  /*48e0*/  FMUL R237, R202, 1.4426950216293334961 ;  /* 0x3fb8aa3bcaed7820 */ /* 0x001fca0000400000 */
[----:B------:R0:W-:Y:S01]  /*48f0*/  MUFU.EX2 R45, R44 ;  /* 0x0000002c002d7308 */ /* 0x0001e20000000800 */
[----:B-1----:R-:W-:Y:S01]  /*4900*/  FADD R38, R26, R235 ;  /* 0x000000eb1a267221 */ /* 0x002fe20000000000 */
[----:B------:R-:W-:Y:S01]  /*4910*/  LOP3.LUT R235, R229, 0x1f0, RZ, 0xc0, !PT ;  /* 0x000001f0e5eb7812 */ /* 0x000fe200078ec0ff */
[----:B------:R-:W-:-:S05]  /*4920*/  FADD R202, R32, -R37 ;  /* 0x8000002520ca7221 */ /* 0x000fca0000000000 */
[----:B------:R1:W2:Y:S01]  /*4930*/  MUFU.EX2 R30, R239 ;  /* 0x000000ef001e7308 */ /* 0x0002a20000000800 */
[----:B0-----:R-:W-:Y:S01]  /*4940*/  FMUL R44, R47, 1.4426950216293334961 ;  /* 0x3fb8aa3b2f2c7820 */ /* 0x001fe20000400000 */
[----:B------:R-:W-:Y:S01]  /*4950*/  FMUL R47, R48, 1.4426950216293334961 ;  /* 0x3fb8aa3b302f7820 */ /* 0x000fe20000400000 */
[----:B------:R-:W-:Y:S01]  /*4960*/  FMUL R48, R49, 1.4426950216293334961 ;  /* 0x3fb8aa3b31307820 */ /* 0x000fe20000400000 */
[----:B------:R-:W-:Y:S02]  /*4970*/  FADD R49, R29, R38 ;  /* 0x000000261d317221 */ /* 0x000fe40000000000 */
[----:B------:R-:W0:Y:S01]  /*4980*/  LDSM.16.M88 R38, [R235+UR7+0x4000] ;  /* 0x00400007eb26783b */ /* 0x000e220008000000 */
[----:B------:R-:W-:Y:S01]  /*4990*/  BAR.SYNC.DEFER_BLOCKING 0x0 ;  /* 0x0000000000007b1d */ /* 0x000fe20000010000 */
[----:B------:R-:W-:Y:S01]  /*49a0*/  FMUL R241, R202, 1.4426950216293334961 ;  /* 0x3fb8aa3bcaf17820 */ /* 0x000fe20000400000 */
[--C-:B------:R-:W-:Y:S01]  /*49b0*/  FADD R202, R35, -R37.reuse ;  /* 0x8000002523ca7221 */ /* 0x100fe20000000000 */
[----:B------:R-:W-:Y:S01]  /*49c0*/  FADD R50, R50, -R37 ;  /* 0x8000002532327221 */ /* 0x000fe20000000000 */
[----:B------:R-:W-:-:S02]  /*49d0*/  FADD R229, R28, R49 ;  /* 0x000000311ce57221 */ /* 0x000fc40000000000 */
[----:B------:R-:W3:Y:S01]  /*49e0*/  MUFU.EX2 R32, R237 ;  /* 0x000000ed00207308 */ /* 0x000ee20000000800 */
[----:B-1----:R-:W-:Y:S01]  /*49f0*/  FMUL R239, R202, 1.4426950216293334961 ;  /* 0x3fb8aa3bcaef7820 */ /* 0x002fe20000400000 */
[----:B------:R-:W-:Y:S01]  /*4a00*/  FADD R202, R34, -R37 ;  /* 0x8000002522ca7221 */ /* 0x000fe20000000000 */
[----:B------:R-:W-:Y:S01]  /*4a10*/  FMUL R49, R50, 1.4426950216293334961 ;  /* 0x3fb8aa3b32317820 */ /* 0x000fe20000400000 */
[----:B--2---:R-:W-:Y:S02]  /*4a20*/  FADD R50, R30, R229 ;  /* 0x000000e51e327221 */ /* 0x004fe40000000000 */
[----:B------:R-:W-:Y:S02]  /*4a30*/  FMUL R202, R202, 1.4426950216293334961 ;  /* 0x3fb8aa3bcaca7820 */ /* 0x000fe40000400000 */
[----:B------:R-:W1:Y:S01]  /*4a40*/  MUFU.EX2 R35, R241 ;  /* 0x000000f100237308 */ /* 0x000e620000000800 */
[----:B------:R-:W-:Y:S01]  /*4a50*/  FADD R51, R51, -R37 ;  /* 0x8000002533337221 */ /* 0x000fe20000000000 */
[----:B------:R-:W-:-:S06]  /*4a60*/  FADD R242, R31, R50 ;  /* 0x000000321ff27221 */ /* 0x000fcc0000000000 */
[----:B------:R-:W2:Y:S01]  /*4a70*/  MUFU.EX2 R34, R239 ;  /* 0x000000ef00227308 */ /* 0x000ea20000000800 */
[----:B------:R-:W-:Y:S01]  /*4a80*/  FMUL R50, R51, 1.4426950216293334961 ;  /* 0x3fb8aa3b33327820 */ /* 0x000fe20000400000 */
[----:B------:R-:W-:Y:S01]  /*4a90*/  FADD R51, R33, R242 ;  /* 0x000000f221337221 */ /* 0x000fe20000000000 */
[----:B------:R3:W-:Y:S05]  /*4aa0*/  STS.U16 [R199+UR7+0x4400], R64 ;  /* 0x00440040c7007988 */ /* 0x0007ea0008000407 */
[----:B------:R-:W0:Y:S01]  /*4ab0*/  MUFU.EX2 R202, R202 ;  /* 0x000000ca00ca7308 */ /* 0x000e220000000800 */
[----:B------:R-:W-:Y:S01]  /*4ac0*/  FADD R40, R40, -R37 ;  /* 0x8000002528287221 */ /* 0x000fe20000000000 */
[----:B---3--:R-:W-:-:S06]  /*4ad0*/  FADD R64, R32, R51 ;  /* 0x0000003320407221 */ /* 0x008fcc0000000000 */
[----:B------:R-:W3:Y:S01]  /*4ae0*/  MUFU.EX2 R231, R231 ;  /* 0x000000e700e77308 */ /* 0x000ee20000000800 */
[----:B-1----:R-:W-:Y:S01]  /*4af0*/  FADD R229, R35, R64 ;  /* 0x0000004023e57221 */ /* 0x002fe20000000000 */
[----:B------:R-:W-:-:S03]  /*4b00*/  FMUL R40, R40, 1.4426950216293334961 ;  /* 0x3fb8aa3b28287820 */ /* 0x000fc60000400000 */
[----:B--2---:R-:W-:Y:S01]  /*4b10*/  FADD R229, R34, R229 ;  /* 0x000000e522e57221 */ /* 0x004fe20000000000 */
[----:B------:R-:W-:Y:S02]  /*4b20*/  FADD R208, R208, -R37 ;  /* 0x80000025d0d07221 */ /* 0x000fe40000000000 */
[----:B------:R-:W1:Y:S01]  /*4b30*/  MUFU.EX2 R40, R40 ;  /* 0x0000002800287308 */ /* 0x000e620000000800 */
[----:B0-----:R-:W-:Y:S01]  /*4b40*/  FADD R64, R202, R229 ;  /* 0x000000e5ca407221 */ /* 0x001fe20000000000 */
[----:B------:R-:W-:Y:S01]  /*4b50*/  FADD R206, R206, -R37 ;  /* 0x80000025cece7221 */ /* 0x000fe20000000000 */
[----:B------:R-:W-:Y:S01]  /*4b60*/  FMUL R51, R208, 1.4426950216293334961 ;  /* 0x3fb8aa3bd0337820 */ /* 0x000fe20000400000 */
[----:B------:R-:W-:Y:S02]  /*4b70*/  STS.U16 [R199+UR7+0x4000], R238 ;  /* 0x004000eec7007988 */ /* 0x000fe40008000407 */
[----:B------:R-:W-:Y:S02]  /*4b80*/  FMUL R206, R206, 1.4426950216293334961 ;  /* 0x3fb8aa3bcece7820 */ /* 0x000fe40000400000 */
[----:B------:R-:W0:Y:S01]  /*4b90*/  MUFU.EX2 R233, R233 ;  /* 0x000000e900e97308 */ /* 0x000e220000000800 */
[----:B---3--:R-:W-:Y:S01]  /*4ba0*/  FADD R208, R231, R64 ;  /* 0x00000040e7d07221 */ /* 0x008fe20000000000 */
[----:B------:R-:W-:Y:S04]  /*4bb0*/  STS.U16 [R199+UR7+0x4800], R234 ;  /* 0x004800eac7007988 */ /* 0x000fe80008000407 */
[----:B----4-:R-:W-:Y:S02]  /*4bc0*/  STS.U16 [R199+UR7+0x4c00], R240 ;  /* 0x004c00f0c7007988 */ /* 0x010fe40008000407 */
[----:B------:R-:W2:Y:S02]  /*4bd0*/  MUFU.EX2 R41, R41 ;  /* 0x0000002900297308 */ /* 0x000ea40000000800 */
[----:B------:R-:W-:Y:S04]  /*4be0*/  STS.U16 [R199+UR7+0x5000], R216 ;  /* 0x005000d8c7007988 */ /* 0x000fe80008000407 */
[----:B------:R-:W-:Y:S04]  /*4bf0*/  STS.U16 [R199+UR7+0x5400], R228 ;  /* 0x005400e4c7007988 */ /* 0x000fe80008000407 */
[----:B------:R-:W-:Y:S04]  /*4c00*/  STS.U16 [R199+UR7+0x5800], R236 ;  /* 0x005800ecc7007988 */ /* 0x000fe80008000407 */
[----:B------:R3:W-:Y:S01]  /*4c10*/  STS.U16 [R199+UR7+0x5c00], R232 ;  /* 0x005c00e8c7007988 */ /* 0x0007e20008000407 */
[----:B------:R-:W4:Y:S01]  /*4c20*/  MUFU.EX2 R206, R206 ;  /* 0x000000ce00ce7308 */ /* 0x000f220000000800 */
[----:B---3--:R-:W-:-:S07]  /*4c30*/  FADD R199, R39, R208 ;  /* 0x000000d027c77221 */ /* 0x008fce0000000000 */
[----:B------:R-:W3:Y:S01]  /*4c40*/  MUFU.EX2 R42, R42 ;  /* 0x0000002a002a7308 */ /* 0x000ee20000000800 */
[----:B------:R-:W-:Y:S01]  /*4c50*/  FADD R199, R204, R199 ;  /* 0x000000c7ccc77221 */ /* 0x000fe20000000000 */
[----:B------:R-:W-:-:S03]  /*4c60*/  FADD R46, R46, -R37 ;  /* 0x800000252e2e7221 */ /* 0x000fc60000000000 */
[----:B-1----:R-:W-:Y:S01]  /*4c70*/  FADD R208, R40, R199 ;  /* 0x000000c728d07221 */ /* 0x002fe20000000000 */
[----:B------:R-:W-:-:S03]  /*4c80*/  FMUL R46, R46, 1.4426950216293334961 ;  /* 0x3fb8aa3b2e2e7820 */ /* 0x000fc60000400000 */
[----:B0-----:R-:W-:-:S04]  /*4c90*/  FADD R208, R233, R208 ;  /* 0x000000d0e9d07221 */ /* 0x001fc80000000000 */
[----:B--2---:R-:W-:Y:S01]  /*4ca0*/  FADD R199, R41, R208 ;  /* 0x000000d029c77221 */ /* 0x004fe20000000000 */
[----:B------:R-:W0:Y:S03]  /*4cb0*/  MUFU.EX2 R46, R46 ;  /* 0x0000002e002e7308 */ /* 0x000e260000000800 */
[----:B----4-:R-:W-:-:S04]  /*4cc0*/  FADD R199, R206, R199 ;  /* 0x000000c7cec77221 */ /* 0x010fc80000000000 */
[----:B---3--:R-:W-:Y:S01]  /*4cd0*/  FADD R208, R42, R199 ;  /* 0x000000c72ad07221 */ /* 0x008fe20000000000 */
[----:B------:R-:W1:Y:S01]  /*4ce0*/  MUFU.EX2 R44, R44 ;  /* 0x0000002c002c7308 */ /* 0x000e620000000800 */
[----:B-----5:R-:W-:Y:S02]  /*4cf0*/  STS.U16 [R69+UR7+0x4100], R224 ;  /* 0x004100e045007988 */ /* 0x020fe40008000407 */
[----:B------:R-:W-:Y:S01]  /*4d00*/  FADD R208, R45, R208 ;  /* 0x000000d02dd07221 */ /* 0x000fe20000000000 */
[--C-:B------:R-:W-:Y:S01]  /*4d10*/  FADD R59, R59, -R37.reuse ;  /* 0x800000253b3b7221 */ /* 0x100fe20000000000 */
[----:B------:R-:W-:Y:S03]  /*4d20*/  STS.U16 [R69+UR7+0x4500], R230 ;  /* 0x004500e645007988 */ /* 0x000fe60008000407 */
[----:B------:R-:W2:Y:S01]  /*4d30*/  MUFU.EX2 R47, R47 ;  /* 0x0000002f002f7308 */ /* 0x000ea20000000800 */
[----:B------:R-:W-:Y:S04]  /*4d40*/  STS.U16 [R69+UR7+0x4900], R214 ;  /* 0x004900d645007988 */ /* 0x000fe80008000407 */
[----:B------:R-:W-:Y:S03]  /*4d50*/  STS.U16 [R69+UR7+0x4d00], R220 ;  /* 0x004d00dc45007988 */ /* 0x000fe60008000407 */
[----:B------:R-:W3:Y:S01]  /*4d60*/  MUFU.EX2 R48, R48 ;  /* 0x0000003000307308 */ /* 0x000ee20000000800 */
[----:B------:R-:W-:Y:S04]  /*4d70*/  STS.U16 [R69+UR7+0x5100], R226 ;  /* 0x005100e245007988 */ /* 0x000fe80008000407 */
[----:B------:R4:W-:Y:S04]  /*4d80*/  STS.U16 [R69+UR7+0x5500], R66 ;  /* 0x0055004245007988 */ /* 0x0009e80008000407 */
[----:B------:R-:W-:Y:S04]  /*4d90*/  STS.U16 [R69+UR7+0x5900], R218 ;  /* 0x005900da45007988 */ /* 0x000fe80008000407 */
[----:B------:R-:W-:Y:S04]  /*4da0*/  STS.U16 [R69+UR7+0x5d00], R222 ;  /* 0x005d00de45007988 */ /* 0x000fe80008000407 */
[----:B------:R5:W-:Y:S01]  /*4db0*/  STS.U16 [R198+UR7+0x4e00], R65 ;  /* 0x004e0041c6007988 */ /* 0x000be20008000407 */
[----:B------:R-:W1:Y:S01]  /*4dc0*/  MUFU.EX2 R49, R49 ;  /* 0x0000003100317308 */ /* 0x000e620000000800 */
[----:B----4-:R-:W-:Y:S01]  /*4dd0*/  FMUL R66, R59, 1.4426950216293334961 ;  /* 0x3fb8aa3b3b427820 */ /* 0x010fe20000400000 */
[--C-:B------:R-:W-:Y:S01]  /*4de0*/  FADD R53, R53, -R37.reuse ;  /* 0x8000002535357221 */ /* 0x100fe20000000000 */
[----:B------:R-:W-:Y:S01]  /*4df0*/  FADD R59, R58, -R37 ;  /* 0x800000253a3b7221 */ /* 0x000fe20000000000 */
[----:B-----5:R-:W-:-:S04]  /*4e00*/  FADD R65, R43, R208 ;  /* 0x000000d02b417221 */ /* 0x020fc80000000000 */
[----:B------:R-:W4:Y:S01]  /*4e10*/  MUFU.EX2 R50, R50 ;  /* 0x0000003200327308 */ /* 0x000f220000000800 */
[----:B0-----:R-:W-:Y:S01]  /*4e20*/  FADD R69, R46, R65 ;  /* 0x000000412e457221 */ /* 0x001fe20000000000 */
[----:B------:R-:W-:Y:S01]  /*4e30*/  FMUL R53, R53, 1.4426950216293334961 ;  /* 0x3fb8aa3b35357820 */ /* 0x000fe20000400000 */
[----:B------:R-:W-:-:S05]  /*4e40*/  FADD R210, R210, -R37 ;  /* 0x80000025d2d27221 */ /* 0x000fca0000000000 */
[----:B------:R1:W-:Y:S01]  /*4e50*/  MUFU.EX2 R58, R66 ;  /* 0x00000042003a7308 */ /* 0x0003e20000000800 */
[----:B------:R-:W-:Y:S01]  /*4e60*/  STS.U16 [R198+UR7+0x4200], R207 ;  /* 0x004200cfc6007988 */ /* 0x000fe20008000407 */
[----:B------:R-:W-:-:S03]  /*4e70*/  FMUL R64, R210, 1.4426950216293334961 ;  /* 0x3fb8aa3bd2407820 */ /* 0x000fc60000400000 */
[----:B------:R-:W-:Y:S01]  /*4e80*/  STS.U16 [R198+UR7+0x4600], R223 ;  /* 0x004600dfc6007988 */ /* 0x000fe20008000407 */
[----:B-1----:R-:W-:-:S03]  /*4e90*/  FADD R66, R44, R69 ;  /* 0x000000452c427221 */ /* 0x002fc60000000000 */
[----:B------:R-:W-:Y:S01]  /*4ea0*/  STS.U16 [R198+UR7+0x4a00], R227 ;  /* 0x004a00e3c6007988 */ /* 0x000fe20008000407 */
[----:B------:R-:W0:Y:S03]  /*4eb0*/  MUFU.EX2 R51, R51 ;  /* 0x0000003300337308 */ /* 0x000e260000000800 */
[----:B------:R-:W-:Y:S01]  /*4ec0*/  STS.U16 [R198+UR7+0x5200], R217 ;  /* 0x005200d9c6007988 */ /* 0x000fe20008000407 */
[----:B------:R-:W-:-:S03]  /*4ed0*/  FADD R55, R55, -R37 ;  /* 0x8000002537377221 */ /* 0x000fc60000000000 */
[----:B------:R-:W-:Y:S04]  /*4ee0*/  STS.U16 [R198+UR7+0x5600], R225 ;  /* 0x005600e1c6007988 */ /* 0x000fe80008000407 */
[----:B------:R-:W-:Y:S04]  /*4ef0*/  STS.U16 [R198+UR7+0x5a00], R205 ;  /* 0x005a00cdc6007988 */ /* 0x000fe80008000407 */
[----:B------:R-:W-:Y:S04]  /*4f00*/  STS.U16 [R198+UR7+0x5e00], R221 ;  /* 0x005e00ddc6007988 */ /* 0x000fe80008000407 */
[----:B------:R2:W-:Y:S01]  /*4f10*/  STS.U16 [R200+UR7+0x4700], R67 ;  /* 0x00470043c8007988 */ /* 0x0005e20008000407 */
[----:B------:R-:W1:Y:S01]  /*4f20*/  MUFU.EX2 R53, R53 ;  /* 0x0000003500357308 */ /* 0x000e620000000800 */
[----:B------:R-:W-:Y:S01]  /*4f30*/  FMUL R55, R55, 1.4426950216293334961 ;  /* 0x3fb8aa3b37377820 */ /* 0x000fe20000400000 */
[----:B------:R-:W-:Y:S01]  /*4f40*/  FADD R56, R56, -R37 ;  /* 0x8000002538387221 */ /* 0x000fe20000000000 */
[----:B--2---:R-:W-:-:S05]  /*4f50*/  FADD R67, R47, R66 ;  /* 0x000000422f437221 */ /* 0x004fca0000000000 */
[----:B------:R-:W2:Y:S01]  /*4f60*/  MUFU.EX2 R64, R64 ;  /* 0x0000004000407308 */ /* 0x000ea20000000800 */
[----:B---3--:R-:W-:Y:S01]  /*4f70*/  FADD R198, R48, R67 ;  /* 0x0000004330c67221 */ /* 0x008fe20000000000 */
[----:B------:R-:W-:-:S03]  /*4f80*/  FMUL R56, R56, 1.4426950216293334961 ;  /* 0x3fb8aa3b38387820 */ /* 0x000fc60000400000 */
[----:B------:R-:W-:-:S03]  /*4f90*/  FADD R67, R49, R198 ;  /* 0x000000c631437221 */ /* 0x000fc60000000000 */
[----:B------:R-:W3:Y:S01]  /*4fa0*/  MUFU.EX2 R55, R55 ;  /* 0x0000003700377308 */ /* 0x000ee20000000800 */
[----:B----4-:R-:W-:Y:S01]  /*4fb0*/  FADD R198, R50, R67 ;  /* 0x0000004332c67221 */ /* 0x010fe20000000000 */
[----:B------:R-:W-:Y:S01]  /*4fc0*/  FMUL R59, R59, 1.4426950216293334961 ;  /* 0x3fb8aa3b3b3b7820 */ /* 0x000fe20000400000 */
[----:B------:R-:W-:Y:S01]  /*4fd0*/  FADD R201, R201, -R37 ;  /* 0x80000025c9c97221 */ /* 0x000fe20000000000 */
[----:B------:R-:W-:Y:S01]  /*4fe0*/  F2FP.F16.F32.PACK_AB R4, R5, R4 ;  /* 0x000000040504723e */ /* 0x000fe200000000ff */
[----:B0-----:R-:W-:-:S03]  /*4ff0*/  FADD R198, R51, R198 ;  /* 0x000000c633c67221 */ /* 0x001fc60000000000 */
[----:B------:R-:W0:Y:S01]  /*5000*/  MUFU.EX2 R56, R56 ;  /* 0x0000003800387308 */ /* 0x000e220000000800 */
[----:B------:R-:W-:Y:S02]  /*5010*/  F2FP.F16.F32.PACK_AB R5, R7, R6 ;  /* 0x000000060705723e */ /* 0x000fe400000000ff */
[----:B------:R-:W-:Y:S01]  /*5020*/  F2FP.F16.F32.PACK_AB R7, R11, R12 ;  /* 0x0000000c0b07723e */ /* 0x000fe200000000ff */
[----:B-1----:R-:W-:Y:S01]  /*5030*/  FADD R11, R53, R198 ;  /* 0x000000c6350b7221 */ /* 0x002fe20000000000 */
[----:B------:R-:W-:Y:S01]  /*5040*/  FMUL R65, R201, 1.4426950216293334961 ;  /* 0x3fb8aa3bc9417820 */ /* 0x000fe20000400000 */
[----:B------:R-:W-:Y:S02]  /*5050*/  FADD R212, R212, -R37 ;  /* 0x80000025d4d47221 */ /* 0x000fe40000000000 */
[----:B------:R-:W1:Y:S01]  /*5060*/  MUFU.EX2 R59, R59 ;  /* 0x0000003b003b7308 */ /* 0x000e620000000800 */
[----:B--2---:R-:W-:Y:S01]  /*5070*/  FADD R12, R64, R11 ;  /* 0x0000000b400c7221 */ /* 0x004fe20000000000 */
[----:B------:R-:W-:Y:S01]  /*5080*/  FADD R66, R62, -R37 ;  /* 0x800000253e427221 */ /* 0x000fe20000000000 */
[----:B------:R-:W-:Y:S01]  /*5090*/  F2FP.F16.F32.PACK_AB R6, R9, R8 ;  /* 0x000000080906723e */ /* 0x000fe200000000ff */
[----:B------:R-:W-:Y:S01]  /*50a0*/  FMUL R212, R212, 1.4426950216293334961 ;  /* 0x3fb8aa3bd4d47820 */ /* 0x000fe20000400000 */
[----:B------:R-:W-:Y:S01]  /*50b0*/  F2FP.F16.F32.PACK_AB R8, R13, R10 ;  /* 0x0000000a0d08723e */ /* 0x000fe200000000ff */
[----:B---3--:R-:W-:-:S02]  /*50c0*/  FADD R13, R55, R12 ;  /* 0x0000000c370d7221 */ /* 0x008fc40000000000 */
[----:B------:R-:W2:Y:S01]  /*50d0*/  MUFU.EX2 R65, R65 ;  /* 0x0000004100417308 */ /* 0x000ea20000000800 */
[----:B------:R-:W-:Y:S01]  /*50e0*/  FMUL R66, R66, 1.4426950216293334961 ;  /* 0x3fb8aa3b42427820 */ /* 0x000fe20000400000 */
[----:B------:R-:W-:Y:S01]  /*50f0*/  FADD R60, R60, -R37 ;  /* 0x800000253c3c7221 */ /* 0x000fe20000000000 */
[----:B------:R-:W-:Y:S01]  /*5100*/  F2FP.F16.F32.PACK_AB R9, R15, R14 ;  /* 0x0000000e0f09723e */ /* 0x000fe200000000ff */
[----:B0-----:R-:W-:Y:S01]  /*5110*/  FADD R15, R56, R13 ;  /* 0x0000000d380f7221 */ /* 0x001fe20000000000 */
[----:B------:R-:W-:-:S03]  /*5120*/  FADD R61, R61, -R37 ;  /* 0x800000253d3d7221 */ /* 0x000fc60000000000 */
[----:B------:R-:W0:Y:S01]  /*5130*/  MUFU.EX2 R62, R212 ;  /* 0x000000d4003e7308 */ /* 0x000e220000000800 */
[----:B------:R-:W-:Y:S01]  /*5140*/  FMUL R60, R60, 1.4426950216293334961 ;  /* 0x3fb8aa3b3c3c7820 */ /* 0x000fe20000400000 */
[----:B------:R-:W-:Y:S01]  /*5150*/  F2FP.F16.F32.PACK_AB R10, R16, R17 ;  /* 0x00000011100a723e */ /* 0x000fe200000000ff */
[----:B------:R-:W-:Y:S01]  /*5160*/  FADD R16, R58, R15 ;  /* 0x0000000f3a107221 */ /* 0x000fe20000000000 */
[----:B------:R-:W-:Y:S01]  /*5170*/  FMUL R61, R61, 1.4426950216293334961 ;  /* 0x3fb8aa3b3d3d7820 */ /* 0x000fe20000400000 */
[----:B------:R3:W-:Y:S03]  /*5180*/  STS.U16 [R200+UR7+0x5700], R63 ;  /* 0x0057003fc8007988 */ /* 0x0007e60008000407 */
[----:B------:R-:W4:Y:S01]  /*5190*/  MUFU.EX2 R66, R66 ;  /* 0x0000004200427308 */ /* 0x000f220000000800 */
[----:B------:R-:W-:Y:S01]  /*51a0*/  F2FP.F16.F32.PACK_AB R11, R19, R18 ;  /* 0x00000012130b723e */ /* 0x000fe200000000ff */
[--C-:B------:R-:W-:Y:S01]  /*51b0*/  FADD R57, R57, -R37.reuse ;  /* 0x8000002539397221 */ /* 0x100fe20000000000 */
[----:B-1----:R-:W-:Y:S01]  /*51c0*/  FADD R18, R59, R16 ;  /* 0x000000103b127221 */ /* 0x002fe20000000000 */
[----:B------:R-:W-:-:S04]  /*51d0*/  FADD R54, R54, -R37 ;  /* 0x8000002536367221 */ /* 0x000fc80000000000 */
[----:B---3--:R-:W1:Y:S01]  /*51e0*/  MUFU.EX2 R63, R60 ;  /* 0x0000003c003f7308 */ /* 0x008e620000000800 */
[----:B------:R-:W-:Y:S01]  /*51f0*/  FMUL R57, R57, 1.4426950216293334961 ;  /* 0x3fb8aa3b39397820 */ /* 0x000fe20000400000 */
[----:B--2---:R-:W-:Y:S01]  /*5200*/  FADD R19, R65, R18 ;  /* 0x0000001241137221 */ /* 0x004fe20000000000 */
[----:B------:R-:W-:Y:S01]  /*5210*/  FMUL R54, R54, 1.4426950216293334961 ;  /* 0x3fb8aa3b36367820 */ /* 0x000fe20000400000 */
[----:B------:R-:W-:-:S04]  /*5220*/  F2FP.F16.F32.PACK_AB R12, R20, R21 ;  /* 0x00000015140c723e */ /* 0x000fc800000000ff */
[----:B------:R-:W2:Y:S01]  /*5230*/  MUFU.EX2 R61, R61 ;  /* 0x0000003d003d7308 */ /* 0x000ea20000000800 */
[----:B------:R-:W-:Y:S01]  /*5240*/  FADD R52, R52, -R37 ;  /* 0x8000002534347221 */ /* 0x000fe20000000000 */
[----:B0-----:R-:W-:Y:S01]  /*5250*/  FADD R21, R62, R19 ;  /* 0x000000133e157221 */ /* 0x001fe20000000000 */
[----:B------:R-:W-:-:S05]  /*5260*/  F2FP.F16.F32.PACK_AB R14, R25, R24 ;  /* 0x00000018190e723e */ /* 0x000fca00000000ff */
[----:B------:R-:W0:Y:S01]  /*5270*/  MUFU.EX2 R60, R57 ;  /* 0x00000039003c7308 */ /* 0x000e220000000800 */
[----:B------:R-:W-:Y:S01]  /*5280*/  FMUL R52, R52, 1.4426950216293334961 ;  /* 0x3fb8aa3b34347820 */ /* 0x000fe20000400000 */
[----:B----4-:R-:W-:Y:S01]  /*5290*/  FADD R24, R66, R21 ;  /* 0x0000001542187221 */ /* 0x010fe20000000000 */
[----:B------:R-:W-:-:S05]  /*52a0*/  F2FP.F16.F32.PACK_AB R19, R34, R35 ;  /* 0x000000232213723e */ /* 0x000fca00000000ff */
[----:B------:R-:W3:Y:S01]  /*52b0*/  MUFU.EX2 R54, R54 ;  /* 0x0000003600367308 */ /* 0x000ee20000000800 */
[----:B------:R-:W-:Y:S01]  /*52c0*/  F2FP.F16.F32.PACK_AB R15, R26, R27 ;  /* 0x0000001b1a0f723e */ /* 0x000fe200000000ff */
[----:B-1----:R-:W-:Y:S01]  /*52d0*/  FADD R26, R63, R24 ;  /* 0x000000183f1a7221 */ /* 0x002fe20000000000 */
[----:B------:R-:W-:-:S05]  /*52e0*/  F2FP.F16.F32.PACK_AB R16, R28, R29 ;  /* 0x0000001d1c10723e */ /* 0x000fca00000000ff */
[----:B------:R-:W1:Y:S01]  /*52f0*/  MUFU.EX2 R35, R52 ;  /* 0x0000003400237308 */ /* 0x000e620000000800 */
[----:B--2---:R-:W-:Y:S01]  /*5300*/  FADD R29, R61, R26 ;  /* 0x0000001a3d1d7221 */ /* 0x004fe20000000000 */
[----:B------:R-:W-:-:S03]  /*5310*/  F2FP.F16.F32.PACK_AB R17, R31, R30 ;  /* 0x0000001e1f11723e */ /* 0x000fc600000000ff */
[----:B0-----:R-:W-:Y:S01]  /*5320*/  FADD R31, R60, R29 ;  /* 0x0000001d3c1f7221 */ /* 0x001fe20000000000 */
[----:B------:R-:W-:-:S03]  /*5330*/  UIADD3 UR13, UPT, UPT, UR8, 0xc0, URZ ;  /* 0x000000c0080d7890 */ /* 0x000fc6000fffe0ff */
[----:B---3--:R-:W-:Y:S01]  /*5340*/  FADD R34, R54, R31 ;  /* 0x0000001f36227221 */ /* 0x008fe20000000000 */
[----:B------:R-:W-:Y:S01]  /*5350*/  F2FP.F16.F32.PACK_AB R21, R204, R39 ;  /* 0x00000027cc15723e */ /* 0x000fe200000000ff */
[----:B------:R-:W-:Y:S01]  /*5360*/  UIADD3 UR14, UPT, UPT, UR14, UR13, URZ ;  /* 0x0000000d0e0e7290 */ /* 0x000fe2000fffe0ff */
[----:B------:R-:W-:Y:S01]  /*5370*/  F2FP.F16.F32.PACK_AB R13, R22, R23 ;  /* 0x00000017160d723e */ /* 0x000fe200000000ff */
[----:B-1----:R-:W-:Y:S01]  /*5380*/  FADD R39, R35, R34 ;  /* 0x0000002223277221 */ /* 0x002fe20000000000 */
[----:B------:R-:W-:Y:S01]  /*5390*/  F2FP.F16.F32.PACK_AB R22, R233, R40 ;  /* 0x00000028e916723e */ /* 0x000fe200000000ff */
[----:B------:R0:W-:Y:S01]  /*53a0*/  STS.U16 [R200+UR7+0x4300], R219 ;  /* 0x004300dbc8007988 */ /* 0x0001e20008000407 */
[----:B------:R-:W-:Y:S01]  /*53b0*/  ULEA UR14, UR20, UR14, 0x12 ;  /* 0x0000000e140e7291 */ /* 0x000fe2000f8e90ff */
[----:B------:R-:W-:Y:S02]  /*53c0*/  F2FP.F16.F32.PACK_AB R18, R32, R33 ;  /* 0x000000212012723e */ /* 0x000fe400000000ff */
[----:B------:R0:W-:Y:S01]  /*53d0*/  STS.U16 [R200+UR7+0x4b00], R211 ;  /* 0x004b00d3c8007988 */ /* 0x0001e20008000407 */
[----:B------:R-:W-:-:S03]  /*53e0*/  F2FP.F16.F32.PACK_AB R20, R231, R202 ;  /* 0x000000cae714723e */ /* 0x000fc600000000ff */
        /* <DEDUP_REMOVED lines=8> */
[----:B------:R0:W1:Y:S01]  /*5470*/  SHFL.BFLY PT, R40, R39, 0x10, 0x1f ;  /* 0x0e001f0027287f89 */ /* 0x00006200000e0000 */
[----:B------:R-:W-:Y:S02]  /*5480*/  F2FP.F16.F32.PACK_AB R27, R49, R48 ;  /* 0x00000030311b723e */ /* 0x000fe400000000ff */
[----:B------:R-:W-:Y:S02]  /*5490*/  F2FP.F16.F32.PACK_AB R28, R51, R50 ;  /* 0x00000032331c723e */ /* 0x000fe400000000ff */
[----:B------:R-:W-:Y:S02]  /*54a0*/  F2FP.F16.F32.PACK_AB R29, R64, R53 ;  /* 0x00000035401d723e */ /* 0x000fe400000000ff */
[----:B------:R-:W-:Y:S02]  /*54b0*/  F2FP.F16.F32.PACK_AB R30, R56, R55 ;  /* 0x00000037381e723e */ /* 0x000fe400000000ff */
[----:B------:R-:W-:Y:S02]  /*54c0*/  F2FP.F16.F32.PACK_AB R31, R59, R58 ;  /* 0x0000003a3b1f723e */ /* 0x000fe400000000ff */
[----:B------:R-:W-:-:S02]  /*54d0*/  F2FP.F16.F32.PACK_AB R32, R62, R65 ;  /* 0x000000413e20723e */ /* 0x000fc400000000ff */
[----:B------:R-:W-:Y:S02]  /*54e0*/  F2FP.F16.F32.PACK_AB R33, R63, R66 ;  /* 0x000000423f21723e */ /* 0x000fe400000000ff */
[----:B------:R-:W-:Y:S02]  /*54f0*/  F2FP.F16.F32.PACK_AB R34, R60, R61 ;  /* 0x0000003d3c22723e */ /* 0x000fe400000000ff */
[----:B------:R-:W-:Y:S01]  /*5500*/  F2FP.F16.F32.PACK_AB R35, R35, R54 ;  /* 0x000000362323723e */ /* 0x000fe200000000ff */
[----:B0-----:R-:W-:Y:S06]  /*5510*/  @!P0 BRA `(.L_x_9) ;  /* 0x0000000000088947 */ /* 0x001fec0003800000 */
[----:B------:R0:W-:Y:S01]  /*5520*/  STTM.16dp32bit_t0_t15.x32 tmem[UR14], R4 ;  /* 0x00000004000079ed */ /* 0x0001e20008a8000e */
[----:B------:R0:W-:Y:S02]  /*5530*/  STTM.16dp32bit_t16_t31.x32 tmem[UR14+0x20], R4 ;  /* 0x00002004000079ed */ /* 0x0001e40008aa000e */
.L_x_9:
[----:B------:R-:W2:Y:S02]  /*5540*/  FENCE.VIEW.ASYNC.T ;  /* 0x00000000000073c6 */ /* 0x000ea40000000200 */
[----:B--2---:R-:W-:Y:S06]  /*5550*/  BAR.SYNC.DEFER_BLOCKING 0x0 ;  /* 0x0000000000007b1d */ /* 0x004fec0000010000 */
[----:B0-----:R-:W0:Y:S01]  /*5560*/  LDTM.x32 R4, tmem[UR9] ;  /* 0x00000009000479ee */ /* 0x001e2200082c0000 */
[----:B------:R-:W-:Y:S01]  /*5570*/  NOP ;  /* 0x0000000000007918 */ /* 0x000fe20000000000 */
[----:B------:R-:W-:Y:S05]  /*5580*/  @!P0 BRA `(.L_x_10) ;  /* 0x0000000000848947 */ /* 0x000fea0003800000 */
[C---:B0-----:R-:W-:Y:S01]  /*5590*/  FMUL R4, R38.reuse, R4 ;  /* 0x0000000426047220 */ /* 0x041fe20000400000 */
[C---:B------:R-:W-:Y:S01]  /*55a0*/  FMUL R5, R38.reuse, R5 ;  /* 0x0000000526057220 */ /* 0x040fe20000400000 */
        /* <DEDUP_REMOVED lines=29> */
[----:B------:R-:W-:-:S04]  /*5780*/  FMUL R35, R38, R35 ;  /* 0x0000002326237220 */ /* 0x000fc80000400000 */
[----:B------:R2:W-:Y:S03]  /*5790*/  STTM.x32 tmem[UR9], R4 ;  /* 0x00000004000079ed */ /* 0x0005e600082c0009 */
.L_x_10:
[----:B0-----:R-:W0:Y:S02]  /*57a0*/  FENCE.VIEW.ASYNC.T ;  /* 0x00000000000073c6 */ /* 0x001e240000000200 */
[----:B0-----:R-:W-:Y:S01]  /*57b0*/  BAR.SYNC.DEFER_BLOCKING 0x0 ;  /* 0x0000000000007b1d */ /* 0x001fe20000010000 */
[----:B-1----:R-:W-:Y:S01]  /*57c0*/  FADD R39, R39, R40 ;  /* 0x0000002827277221 */ /* 0x002fe20000000000 */
[----:B------:R-:W-:-:S03]  /*57d0*/  UISETP.GE.AND UP0, UPT, UR6, 0x1, UPT ;  /* 0x000000010600788c */ /* 0x000fc6000bf06270 */
[----:B------:R-:W-:Y:S01]  /*57e0*/  FADD R39, R36, R39 ;  /* 0x0000002724277221 */ /* 0x000fe20000000000 */
[----:B------:R0:W-:Y:S06]  /*57f0*/  MEMBAR.ALL.CTA ;  /* 0x0000000000007992 */ /* 0x0001ec0000008000 */
[----:B0-----:R-:W0:Y:S02]  /*5800*/  FENCE.VIEW.ASYNC.S ;  /* 0x00000000000073c6 */ /* 0x001e240000000000 */
[----:B0-----:R-:W-:Y:S06]  /*5810*/  BAR.SYNC.DEFER_BLOCKING 0x0 ;  /* 0x0000000000007b1d */ /* 0x001fec0000010000 */
[----:B------:R-:W-:Y:S05]  /*5820*/  @!P1 BRA `(.L_x_11) ;  /* 0x0000000000cc9947 */ /* 0x000fea0003800000 */
[----:B------:R-:W-:Y:S01]  /*5830*/  UIADD3 UR5, UPT, UPT, UR7, 0x4000, URZ ;  /* 0x0000400007057890 */ /* 0x000fe2000fffe0ff */
[----:B------:R-:W-:Y:S01]  /*5840*/  UMOV UR4, URZ ;  /* 0x000000ff00047c82 */ /* 0x000fe20008000000 */
[----:B------:R-:W-:Y:S02]  /*5850*/  UIADD3 UR20, UPT, UPT, UR8, 0xc8, URZ ;  /* 0x000000c808147890 */ /* 0x000fe4000fffe0ff */
[----:B------:R-:W-:Y:S02]  /*5860*/  USHF.R.U32.HI UR5, URZ, 0x4, UR5 ;  /* 0x00000004ff057899 */ /* 0x000fe40008011605 */
[----:B------:R-:W-:Y:S02]  /*5870*/  UIADD3 UR50, UPT, UPT, UR8, 0xd0, URZ ;  /* 0x000000d008327890 */ /* 0x000fe4000fffe0ff */
[----:B------:R-:W-:Y:S02]  /*5880*/  USGXT.U32 UR18, UR5, 0xe ;  /* 0x0000000e0512789a */ /* 0x000fe40008000000 */
[----:B------:R-:W-:-:S02]  /*5890*/  UIADD3 UR51, UPT, UPT, UR8, 0xd8, URZ ;  /* 0x000000d808337890 */ /* 0x000fc4000fffe0ff */
[----:B------:R-:W-:Y:S02]  /*58a0*/  UIADD3 UR36, UP3, UPT, UR18, 0x2, URZ ;  /* 0x0000000212247890 */ /* 0x000fe4000ff7e0ff */
[----:B------:R-:W-:Y:S02]  /*58b0*/  UIADD3 UR52, UPT, UPT, UR8, 0xe0, URZ ;  /* 0x000000e008347890 */ /* 0x000fe4000fffe0ff */
[----:B------:R-:W-:Y:S02]  /*58c0*/  UIADD3.X UR37, UPT, UPT, UR4, 0x40004040, URZ, UP3, !UPT ;  /* 0x4000404004257890 */ /* 0x000fe40009ffe4ff */
[----:B------:R-:W-:Y:S02]  /*58d0*/  UIADD3 UR40, UP3, UPT, UR36, 0x2, URZ ;  /* 0x0000000224287890 */ /* 0x000fe4000ff7e0ff */
[----:B------:R-:W-:Y:S02]  /*58e0*/  UIADD3 UR42, UP4, UPT, UR36, 0x4, URZ ;  /* 0x00000004242a7890 */ /* 0x000fe4000ff9e0ff */
[----:B------:R-:W-:-:S02]  /*58f0*/  UIADD3.X UR41, UPT, UPT, UR37, URZ, URZ, UP3, !UPT ;  /* 0x000000ff25297290 */ /* 0x000fc40009ffe4ff */
[----:B------:R-:W-:Y:S01]  /*5900*/  UIADD3.X UR43, UPT, UPT, UR37, URZ, URZ, UP4, !UPT ;  /* 0x000000ff252b7290 */ /* 0x000fe2000a7fe4ff */
[----:B------:R-:W-:Y:S01]  /*5910*/  UMOV UR4, UR10 ;  /* 0x0000000a00047c82 */ /* 0x000fe20008000000 */
[----:B------:R-:W-:Y:S01]  /*5920*/  UMOV UR5, URZ ;  /* 0x000000ff00057c82 */ /* 0x000fe20008000000 */
[----:B------:R-:W-:Y:S02]  /*5930*/  UIADD3.64 UR44, UPT, UPT, UR36, 0x1fe, URZ ;  /* 0x000001fe242c7897 */ /* 0x000fe4000fffe0ff */
[----:B------:R-:W-:Y:S02]  /*5940*/  UIADD3 UR53, UPT, UPT, UR8, 0xe8, URZ ;  /* 0x000000e808357890 */ /* 0x000fe4000fffe0ff */
[----:B------:R-:W-:Y:S02]  /*5950*/  UIADD3.64 UR46, UPT, UPT, UR36, 0x200, URZ ;  /* 0x00000200242e7897 */ /* 0x000fe4000fffe0ff */
[----:B------:R-:W-:Y:S01]  /*5960*/  UIADD3 UR54, UPT, UPT, UR8, 0xf0, URZ ;  /* 0x000000f008367890 */ /* 0x000fe2000fffe0ff */
[----:B------:R-:W-:Y:S01]  /*5970*/  UMOV UR56, UR4 ;  /* 0x0000000400387c82 */ /* 0x000fe20008000000 */
[----:B------:R-:W-:Y:S01]  /*5980*/  UIADD3.64 UR48, UPT, UPT, UR36, 0x202, URZ ;  /* 0x0000020224307897 */ /* 0x000fe2000fffe0ff */
[----:B------:R-:W-:Y:S01]  /*5990*/  UMOV UR16, 0x0 ;  /* 0x0000000000107882 */ /* 0x000fe20000000000 */
[----:B------:R-:W-:Y:S01]  /*59a0*/  UMOV UR17, 0x8100010 ;  /* 0x0810001000117882 */ /* 0x000fe20000000000 */
[----:B------:R-:W-:Y:S01]  /*59b0*/  UIADD3 UR55, UPT, UPT, UR8, 0xf8, URZ ;  /* 0x000000f808377890 */ /* 0x000fe2000fffe0ff */
[----:B------:R-:W-:Y:S01]  /*59c0*/  UMOV UR19, 0x40004040 ;  /* 0x4000404000137882 */ /* 0x000fe20000000000 */
[----:B------:R-:W-:Y:S01]  /*59d0*/  UIADD3.64 UR4, UPT, UPT, UR36, 0x204, URZ ;  /* 0x0000020424047897 */ /* 0x000fe2000fffe0ff */
[----:B------:R0:W-:Y:S01]  /*59e0*/  UTCHMMA tmem[UR13], gdesc[UR18], tmem[UR8], tmem[UR16], idesc[UR17], UPT ;  /* 0x00ff10120d0079ea */ /* 0x0001e2000b800008 */
[----:B------:R-:W-:Y:S01]  /*59f0*/  UMOV UR24, 0x0 ;  /* 0x0000000000187882 */ /* 0x000fe20000000000 */
[----:B------:R-:W-:Y:S01]  /*5a00*/  UMOV UR25, 0x8100010 ;  /* 0x0810001000197882 */ /* 0x000fe20000000000 */
[----:B------:R-:W-:Y:S01]  /*5a10*/  UMOV UR26, 0x0 ;  /* 0x00000000001a7882 */ /* 0x000fe20000000000 */
[----:B------:R-:W-:Y:S01]  /*5a20*/  UMOV UR27, 0x8100010 ;  /* 0x08100010001b7882 */ /* 0x000fe20000000000 */
[----:B------:R-:W-:Y:S01]  /*5a30*/  UMOV UR28, 0x0 ;  /* 0x00000000001c7882 */ /* 0x000fe20000000000 */
[----:B------:R-:W-:Y:S01]  /*5a40*/  UMOV UR29, 0x8100010 ;  /* 0x08100010001d7882 */ /* 0x000fe20000000000 */
[----:B------:R0:W-:Y:S01]  /*5a50*/  UTCHMMA tmem[UR20], gdesc[UR36], tmem[UR8], tmem[UR24], idesc[UR25], UPT ;  /* 0x00ff1824140079ea */ /* 0x0001e2000b800008 */
        /* <DEDUP_REMOVED lines=12> */
[----:B------:R0:W-:Y:S01]  /*5b20*/  UTCHMMA tmem[UR54], gdesc[UR48], tmem[UR8], tmem[UR34], idesc[UR35], UPT ;  /* 0x00ff2230360079ea */ /* 0x0001e2000b800008 */
[----:B------:R0:W-:Y:S01]  /*5b30*/  UTCHMMA tmem[UR55], gdesc[UR4], tmem[UR8], tmem[UR38], idesc[UR39], UPT ;  /* 0x00ff2604370079ea */ /* 0x0001e2000b800008 */
[----:B------:R0:W-:Y:S01]  /*5b40*/  UTCBAR [UR56], URZ ;  /* 0x000000ff380073e9 */ /* 0x0001e200080000ff */
[----:B------:R-:W-:Y:S01]  /*5b50*/  NOP ;  /* 0x0000000000007918 */ /* 0x000fe20000000000 */
.L_x_11:
[----:B------:R-:W-:Y:S01]  /*5b60*/  FSEL R36, R37, -INF , P0 ;  /* 0xff80000025247808 */ /* 0x000fe20000000000 */
[----:B------:R-:W-:Y:S01]  /*5b70*/  UMOV UR66, URZ ;  /* 0x000000ff00427c82 */ /* 0x000fe20008000000 */
[----:B------:R-:W-:Y:S01]  /*5b80*/  FSEL R69, R39, 1, P0 ;  /* 0x3f80000027457808 */ /* 0x000fe20000000000 */
[----:B------:R-:W-:Y:S06]  /*5b90*/  BRA.U !UP0, `(.L_x_12) ;  /* 0x0000005108447547 */ /* 0x000fec000b800000 */
[----:B0-----:R-:W0:Y:S01]  /*5ba0*/  LDCU UR19, c[0x0][0x3d4] ;  /* 0x00007a80ff1377ac */ /* 0x001e220008000800 */
[----:B------:R-:W-:Y:S01]  /*5bb0*/  IMAD.MOV.U32 R199, RZ, RZ, R36 ;  /* 0x000000ffffc77224 */ /* 0x000fe200078e0024 */
[----:B------:R-:W1:Y:S01]  /*5bc0*/  LDCU UR20, c[0x0][0x3c4] ;  /* 0x00007880ff1477ac */ /* 0x000e620008000800 */
[----:B------:R-:W-:Y:S02]  /*5bd0*/  USHF.R.U32.HI UR17, URZ, 0x4, UR15 ;  /* 0x00000004ff117899 */ /* 0x000fe4000801160f */
[----:B------:R-:W-:Y:S02]  /*5be0*/  UIADD3 UR18, UPT, UPT, UR7, 0xc000, URZ ;  /* 0x0000c00007127890 */ /* 0x000fe4000fffe0ff */
[----:B------:R-:W-:Y:S02]  /*5bf0*/  USHF.R.U32.HI UR24, URZ, 0x4, UR7 ;  /* 0x00000004ff187899 */ /* 0x000fe40008011607 */
[----:B------:R-:W-:Y:S02]  /*5c00*/  UISETP.NE.U32.AND UP3, UPT, UR21, URZ, UPT ;  /* 0x000000ff1500728c */ /* 0x000fe4000bf65070 */
[----:B------:R-:W-:-:S02]  /*5c10*/  USGXT.U32 UR17, UR17, 0xe ;  /* 0x0000000e1111789a */ /* 0x000fc40008000000 */
[----:B------:R-:W-:Y:S02]  /*5c20*/  USHF.R.U32.HI UR21, URZ, 0x4, UR18 ;  /* 0x00000004ff157899 */ /* 0x000fe40008011612 */
[----:B------:R-:W-:Y:S02]  /*5c30*/  USGXT.U32 UR24, UR24, 0xe ;  /* 0x0000000e1818789a */ /* 0x000fe40008000000 */
[----:B------:R-:W-:Y:S02]  /*5c40*/  UIADD3 UR26, UP0, UPT, UR17, 0x2, URZ ;  /* 0x00000002111a7890 */ /* 0x000fe4000ff1e0ff */
[----:B0-----:R-:W-:Y:S02]  /*5c50*/  USHF.L.U32 UR18, UR19, 0x7, URZ ;  /* 0x0000000713127899 */ /* 0x001fe400080006ff */
[----:B------:R-:W-:Y:S01]  /*5c60*/  USGXT.U32 UR21, UR21, 0xe ;  /* 0x0000000e1515789a */ /* 0x000fe20008000000 */
[----:B------:R-:W-:Y:S01]  /*5c70*/  UMOV UR4, URZ ;  /* 0x000000ff00047c82 */ /* 0x000fe20008000000 */
[----:B-1----:R-:W-:-:S02]  /*5c80*/  USHF.L.U32 UR19, UR20, 0x7, URZ ;  /* 0x0000000714137899 */ /* 0x002fc400080006ff */
[----:B------:R-:W-:Y:S02]  /*5c90*/  ULOP3.LUT UR20, UR24, 0x2000000, URZ, 0xfc, !UPT ;  /* 0x0200000018147892 */ /* 0x000fe4000f8efcff */
[----:B------:R-:W-:Y:S02]  /*5ca0*/  UIADD3 UR24, UP4, UPT, UR24, 0x2000080, URZ ;  /* 0x0200008018187890 */ /* 0x000fe4000ff9e0ff */
[----:B------:R-:W-:Y:S02]  /*5cb0*/  UIADD3.X UR27, UPT, UPT, UR4, 0x40004040, URZ, UP0, !UPT ;  /* 0x40004040041b7890 */ /* 0x000fe400087fe4ff */
[----:B------:R-:W-:Y:S01]  /*5cc0*/  UIADD3 UR30, UP0, UPT, UR21, 0x2, URZ ;  /* 0x00000002151e7890 */ /* 0x000fe2000ff1e0ff */
[----:B------:R-:W-:Y:S01]  /*5cd0*/  UMOV UR25, URZ ;  /* 0x000000ff00197c82 */ /* 0x000fe20008000000 */
[----:B------:R-:W-:Y:S01]  /*5ce0*/  UMOV UR5, URZ ;  /* 0x000000ff00057c82 */ /* 0x000fe20008000000 */
[----:B------:R-:W-:Y:S02]  /*5cf0*/  UIADD3.X UR25, UPT, UPT, UR25, 0x40004040, URZ, UP4, !UPT ;  /* 0x4000404019197890 */ /* 0x000fe4000a7fe4ff */
[----:B------:R-:W-:-:S02]  /*5d00*/  UIADD3 UR28, UP4, UPT, UR24, 0x80, URZ ;  /* 0x00000080181c7890 */ /* 0x000fc4000ff9e0ff */
[----:B------:R-:W-:Y:S02]  /*5d10*/  UIADD3 UR32, UP5, UPT, UR24, 0x100, URZ ;  /* 0x0000010018207890 */ /* 0x000fe4000ffbe0ff */
[----:B------:R-:W-:Y:S01]  /*5d20*/  UIADD3.X UR31, UPT, UPT, UR5, 0x40004040, URZ, UP0, !UPT ;  /* 0x40004040051f7890 */ /* 0x000fe200087fe4ff */
[----:B------:R-:W-:Y:S01]  /*5d30*/  UMOV UR15, 0x1 ;  /* 0x00000001000f7882 */ /* 0x000fe20000000000 */
[----:B------:R-:W0:Y:S01]  /*5d40*/  LDCU UR16, c[0x0][0x3a8] ;  /* 0x00007500ff1077ac */ /* 0x000e220008000800 */
[----:B------:R-:W-:Y:S02]  /*5d50*/  UIADD3.X UR29, UPT, UPT, UR25, URZ, URZ, UP4, !UPT ;  /* 0x000000ff191d7290 */ /* 0x000fe4000a7fe4ff */
[----:B------:R-:W-:Y:S02]  /*5d60*/  UIADD3.X UR33, UPT, UPT, UR25, URZ, URZ, UP5, !UPT ;  /* 0x000000ff19217290 */ /* 0x000fe4000affe4ff */
[----:B------:R-:W-:Y:S02]  /*5d70*/  UIADD3.64 UR34, UPT, UPT, UR26, 0x2, URZ ;  /* 0x000000021a227897 */ /* 0x000fe4000fffe0ff */
[----:B------:R-:W-:-:S02]  /*5d80*/  UIADD3.64 UR36, UPT, UPT, UR26, 0x4, URZ ;  /* 0x000000041a247897 */ /* 0x000fc4000fffe0ff */
[----:B------:R-:W-:Y:S02]  /*5d90*/  UIADD3.64 UR38, UPT, UPT, UR30, 0x2, URZ ;  /* 0x000000021e267897 */ /* 0x000fe4000fffe0ff */
[----:B------:R-:W-:Y:S02]  /*5da0*/  UIADD3.64 UR40, UPT, UPT, UR30, 0x4, URZ ;  /* 0x000000041e287897 */ /* 0x000fe4000fffe0ff */
[----:B------:R-:W-:Y:S02]  /*5db0*/  UIADD3.64 UR42, UPT, UPT, UR30, 0x1fe, URZ ;  /* 0x000001fe1e2a7897 */ /* 0x000fe4000fffe0ff */
[----:B------:R-:W-:Y:S02]  /*5dc0*/  UIADD3.64 UR44, UPT, UPT, UR30, 0x200, URZ ;  /* 0x000002001e2c7897 */ /* 0x000fe4000fffe0ff */
[----:B------:R-:W-:Y:S02]  /*5dd0*/  UIADD3.64 UR46, UPT, UPT, UR30, 0x202, URZ ;  /* 0x000002021e2e7897 */ /* 0x000fe4000fffe0ff */
[----:B------:R-:W-:Y:S01]  /*5de0*/  UIADD3.64 UR48, UPT, UPT, UR30, 0x204, URZ ;  /* 0x000002041e307897 */ /* 0x000fe2000fffe0ff */
[----:B------:R-:W-:Y:S01]  /*5df0*/  UMOV UR66, URZ ;  /* 0x000000ff00427c82 */ /* 0x000fe20008000000 */
[----:B------:R-:W-:Y:S01]  /*5e00*/  UMOV UR67, URZ ;  /* 0x000000ff00437c82 */ /* 0x000fe20008000000 */
[----:B------:R-:W-:Y:S01]  /*5e10*/  UMOV UR68, URZ ;  /* 0x000000ff00447c82 */ /* 0x000fe20008000000 */
[----:B------:R-:W-:Y:S01]  /*5e20*/  UMOV UR64, URZ ;  /* 0x000000ff00407c82 */ /* 0x000fe20008000000 */
[----:B------:R-:W-:Y:S01]  /*5e30*/  UMOV UR62, UR19 ;  /* 0x00000013003e7c82 */ /* 0x000fe20008000000 */
[----:B0-----:R-:W-:-:S06]  /*5e40*/  UMOV UR63, UR18 ;  /* 0x00000012003f7c82 */ /* 0x001fcc0008000000 */
.L_x_17:
[----:B--2---:R-:W-:Y:S02]  /*5e50*/  IMAD.U32 R11, RZ, RZ, UR62 ;  /* 0x0000003eff0b7e24 */ /* 0x004fe4000f8e00ff */
[----:B------:R-:W-:Y:S02]  /*5e60*/  IMAD.U32 R17, RZ, RZ, UR62 ;  /* 0x0000003eff117e24 */ /* 0x000fe4000f8e00ff */
[----:B------:R-:W-:-:S04]  /*5e70*/  IMAD.WIDE R10, R11, 0x2, R132 ;  /* 0x000000020b0a7825 */ /* 0x000fc800078e0284 */
[----:B------:R-:W-:Y:S01]  /*5e80*/  IMAD.U32 R19, RZ, RZ, UR62 ;  /* 0x0000003eff137e24 */ /* 0x000fe2000f8e00ff */
[----:B------:R0:W2:Y:S01]  /*5e90*/  LDG.E.U16 R4, desc[UR22][R10.64] ;  /* 0x000000160a047981 */ /* 0x0000a2000c1e1500 */
[----:B------:R-:W-:Y:S02]  /*5ea0*/  IMAD.U32 R15, RZ, RZ, UR62 ;  /* 0x0000003eff0f7e24 */ /* 0x000fe4000f8e00ff */
[----:B------:R-:W-:Y:S02]  /*5eb0*/  IMAD.U32 R13, RZ, RZ, UR62 ;  /* 0x0000003eff0d7e24 */ /* 0x000fe4000f8e00ff */
[----:B------:R-:W-:-:S04]  /*5ec0*/  IMAD.WIDE R16, R17, 0x2, R120 ;  /* 0x0000000211107825 */ /* 0x000fc800078e0278 */
[----:B------:R-:W-:Y:S01]  /*5ed0*/  IMAD.U32 R21, RZ, RZ, UR62 ;  /* 0x0000003eff157e24 */ /* 0x000fe2000f8e00ff */
[----:B------:R1:W3:Y:S01]  /*5ee0*/  LDG.E.U16 R7, desc[UR22][R16.64] ;  /* 0x0000001610077981 */ /* 0x0002e2000c1e1500 */
[----:B------:R-:W-:Y:S02]  /*5ef0*/  IMAD.U32 R9, RZ, RZ, UR62 ;  /* 0x0000003eff097e24 */ /* 0x000fe4000f8e00ff */
[----:B------:R-:W-:-:S04]  /*5f00*/  IMAD.WIDE R18, R19, 0x2, R116 ;  /* 0x0000000213127825 */ /* 0x000fc800078e0274 */
[----:B------:R-:W-:Y:S01]  /*5f10*/  IMAD.U32 R23, RZ, RZ, UR62 ;  /* 0x0000003eff177e24 */ /* 0x000fe2000f8e00ff */
[----:B------:R4:W5:Y:S01]  /*5f20*/  LDG.E.U16 R8, desc[UR22][R18.64] ;  /* 0x0000001612087981 */ /* 0x000962000c1e1500 */
[----:B------:R-:W-:-:S04]  /*5f30*/  IMAD.WIDE R14, R15, 0x2, R124 ;  /* 0x000000020f0e7825 */ /* 0x000fc800078e027c */
[----:B------:R-:W-:Y:S01]  /*5f40*/  IMAD.WIDE R12, R13, 0x2, R128 ;  /* 0x000000020d0c7825 */ /* 0x000fe200078e0280 */
[----:B------:R1:W5:Y:S03]  /*5f50*/  LDG.E.U16 R6, desc[UR22][R14.64] ;  /* 0x000000160e067981 */ /* 0x000366000c1e1500 */
[----:B------:R-:W-:Y:S01]  /*5f60*/  IMAD.WIDE R20, R21, 0x2, R112 ;  /* 0x0000000215147825 */ /* 0x000fe200078e0270 */
[----:B------:R4:W5:Y:S03]  /*5f70*/  LDG.E.U16 R5, desc[UR22][R12.64] ;  /* 0x000000160c057981 */ /* 0x000966000c1e1500 */
[----:B0-----:R-:W-:Y:S02]  /*5f80*/  IMAD.WIDE R10, R9, 0x2, R108 ;  /* 0x00000002090a7825 */ /* 0x001fe400078e026c */
[----:B------:R0:W5:Y:S02]  /*5f90*/  LDG.E.U16 R9, desc[UR22][R20.64] ;  /* 0x0000001614097981 */ /* 0x000164000c1e1500 */
[----:B------:R-:W-:-:S02]  /*5fa0*/  IMAD.U32 R25, RZ, RZ, UR62 ;  /* 0x0000003eff197e24 */ /* 0x000fc4000f8e00ff */
[----:B-1----:R-:W-:Y:S01]  /*5fb0*/  IMAD.WIDE R16, R23, 0x2, R96 ;  /* 0x0000000217107825 */ /* 0x002fe200078e0260 */
[----:B------:R1:W5:Y:S03]  /*5fc0*/  LDG.E.U16 R10, desc[UR22][R10.64] ;  /* 0x000000160a0a7981 */ /* 0x000366000c1e1500 */
[----:B----4-:R-:W-:Y:S01]  /*5fd0*/  IMAD.U32 R19, RZ, RZ, UR62 ;  /* 0x0000003eff137e24 */ /* 0x010fe2000f8e00ff */
[----:B------:R4:W5:Y:S01]  /*5fe0*/  LDG.E.U16 R36, desc[UR22][R16.64] ;  /* 0x0000001610247981 */ /* 0x000962000c1e1500 */
[----:B------:R-:W-:Y:S02]  /*5ff0*/  IMAD.U32 R27, RZ, RZ, UR62 ;  /* 0x0000003eff1b7e24 */ /* 0x000fe4000f8e00ff */
[----:B------:R-:W-:-:S04]  /*6000*/  IMAD.WIDE R14, R25, 0x2, R100 ;  /* 0x00000002190e7825 */ /* 0x000fc800078e0264 */
[C---:B------:R-:W-:Y:S01]  /*6010*/  IMAD.WIDE R12, R23.reuse, 0x2, R104 ;  /* 0x00000002170c7825 */ /* 0x040fe200078e0268 */
[----:B------:R1:W5:Y:S03]  /*6020*/  LDG.E.U16 R34, desc[UR22][R14.64] ;  /* 0x000000160e227981 */ /* 0x000366000c1e1500 */
[----:B0-----:R-:W-:Y:S01]  /*6030*/  IMAD.WIDE R20, R23, 0x2, R88 ;  /* 0x0000000217147825 */ /* 0x001fe200078e0258 */
[----:B------:R0:W5:Y:S03]  /*6040*/  LDG.E.U16 R32, desc[UR22][R12.64] ;  /* 0x000000160c207981 */ /* 0x000166000c1e1500 */
[----:B------:R-:W-:Y:S01]  /*6050*/  IMAD.WIDE R22, R25, 0x2, R84 ;  /* 0x0000000219167825 */ /* 0x000fe200078e0254 */
[----:B------:R-:W5:Y:S03]  /*6060*/  LDG.E.U16 R38, desc[UR22][R20.64] ;  /* 0x0000001614267981 */ /* 0x000f66000c1e1500 */
[----:B-1----:R-:W-:Y:S01]  /*6070*/  IMAD.U32 R11, RZ, RZ, UR62 ;  /* 0x0000003eff0b7e24 */ /* 0x002fe2000f8e00ff */
[----:B------:R-:W5:Y:S01]  /*6080*/  LDG.E.U16 R39, desc[UR22][R22.64] ;  /* 0x0000001616277981 */ /* 0x000f62000c1e1500 */
[----:B------:R-:W-:-:S04]  /*6090*/  IMAD.WIDE R18, R19, 0x2, R92 ;  /* 0x0000000213127825 */ /* 0x000fc800078e025c */
[----:B------:R-:W-:Y:S01]  /*60a0*/  IMAD.WIDE R24, R27, 0x2, R80 ;  /* 0x000000021b187825 */ /* 0x000fe200078e0250 */
[----:B------:R1:W5:Y:S03]  /*60b0*/  LDG.E.U16 R37, desc[UR22][R18.64] ;  /* 0x0000001612257981 */ /* 0x000366000c1e1500 */
[----:B----4-:R-:W-:Y:S01]  /*60c0*/  IMAD.U32 R17, RZ, RZ, UR62 ;  /* 0x0000003eff117e24 */ /* 0x010fe2000f8e00ff */
[----:B------:R4:W5:Y:S01]  /*60d0*/  LDG.E.U16 R40, desc[UR22][R24.64] ;  /* 0x0000001618287981 */ /* 0x000962000c1e1500 */
[----:B------:R-:W-:-:S04]  /*60e0*/  IMAD.WIDE R26, R11, 0x2, R76 ;  /* 0x000000020b1a7825 */ /* 0x000fc800078e024c */
[----:B------:R-:W-:Y:S01]  /*60f0*/  IMAD.U32 R15, RZ, RZ, UR62 ;  /* 0x0000003eff0f7e24 */ /* 0x000fe2000f8e00ff */
[----:B------:R-:W5:Y:S01]  /*6100*/  LDG.E.U16 R41, desc[UR22][R26.64] ;  /* 0x000000161a297981 */ /* 0x000f62000c1e1500 */
[----:B0-----:R-:W-:Y:S02]  /*6110*/  IMAD.U32 R13, RZ, RZ, UR62 ;  /* 0x0000003eff0d7e24 */ /* 0x001fe4000f8e00ff */
[----:B------:R-:W-:-:S04]  /*6120*/  IMAD.WIDE R16, R17, 0x2, R122 ;  /* 0x0000000211107825 */ /* 0x000fc800078e027a */
[----:B-1----:R-:W-:Y:S02]  /*6130*/  IMAD.U32 R19, RZ, RZ, UR62 ;  /* 0x0000003eff137e24 */ /* 0x002fe4000f8e00ff */
[----:B----4-:R-:W-:Y:S01]  /*6140*/  IMAD.U32 R25, RZ, RZ, UR62 ;  /* 0x0000003eff197e24 */ /* 0x010fe2000f8e00ff */
[----:B------:R0:W4:Y:S01]  /*6150*/  LDG.E.U16 R26, desc[UR22][R16.64] ;  /* 0x00000016101a7981 */ /* 0x000122000c1e1500 */
[----:B------:R-:W-:-:S04]  /*6160*/  IMAD.WIDE R14, R15, 0x2, R126 ;  /* 0x000000020f0e7825 */ /* 0x000fc800078e027e */
[----:B------:R-:W-:Y:S01]  /*6170*/  IMAD.U32 R29, RZ, RZ, UR62 ;  /* 0x0000003eff1d7e24 */ /* 0x000fe2000f8e00ff */
[----:B------:R1:W4:Y:S01]  /*6180*/  LDG.E.U16 R30, desc[UR22][R14.64] ;  /* 0x000000160e1e7981 */ /* 0x000322000c1e1500 */
[----:B------:R-:W-:-:S04]  /*6190*/  IMAD.WIDE R12, R13, 0x2, R130 ;  /* 0x000000020d0c7825 */ /* 0x000fc800078e0282 */
[----:B------:R-:W-:Y:S01]  /*61a0*/  IMAD.U32 R21, RZ, RZ, UR62 ;  /* 0x0000003eff157e24 */ /* 0x000fe2000f8e00ff */
[----:B------:R1:W4:Y:S01]  /*61b0*/  LDG.E.U16 R11, desc[UR22][R12.64] ;  /* 0x000000160c0b7981 */ /* 0x000322000c1e1500 */
[----:B------:R-:W-:Y:S02]  /*61c0*/  IMAD.U32 R31, RZ, RZ, UR62 ;  /* 0x0000003eff1f7e24 */ /* 0x000fe4000f8e00ff */
[----:B------:R-:W-:-:S04]  /*61d0*/  IMAD.WIDE R18, R19, 0x2, R118 ;  /* 0x0000000213127825 */ /* 0x000fc800078e0276 */
[----:B------:R-:W-:Y:S01]  /*61e0*/  IMAD.U32 R23, RZ, RZ, UR62 ;  /* 0x0000003eff177e24 */ /* 0x000fe2000f8e00ff */
[----:B------:R1:W4:Y:S01]  /*61f0*/  LDG.E.U16 R27, desc[UR22][R18.64] ;  /* 0x00000016121b7981 */ /* 0x000322000c1e1500 */
[----:B0-----:R-:W-:-:S04]  /*6200*/  IMAD.WIDE R16, R25, 0x2, R98 ;  /* 0x0000000219107825 */ /* 0x001fc800078e0262 */
[----:B------:R-:W-:Y:S01]  /*6210*/  IMAD.WIDE R28, R29, 0x2, R72 ;  /* 0x000000021d1c7825 */ /* 0x000fe200078e0248 */
[----:B------:R0:W4:Y:S03]  /*6220*/  LDG.E.U16 R35, desc[UR22][R16.64] ;  /* 0x0000001610237981 */ /* 0x000126000c1e1500 */
[----:B------:R-:W-:Y:S01]  /*6230*/  IMAD.WIDE R20, R21, 0x2, R114 ;  /* 0x0000000215147825 */ /* 0x000fe200078e0272 */
[----:B------:R-:W4:Y:S03]  /*6240*/  LDG.E.U16 R42, desc[UR22][R28.64] ;  /* 0x000000161c2a7981 */ /* 0x000f26000c1e1500 */
[----:B-1----:R-:W-:-:S04]  /*6250*/  IMAD.WIDE R14, R31, 0x2, R102 ;  /* 0x000000021f0e7825 */ /* 0x002fc800078e0266 */
[----:B------:R-:W-:Y:S01]  /*6260*/  IMAD.WIDE R22, R23, 0x2, R110 ;  /* 0x0000000217167825 */ /* 0x000fe200078e026e */
[----:B------:R-:W4:Y:S03]  /*6270*/  LDG.E.U16 R33, desc[UR22][R14.64] ;  /* 0x000000160e217981 */ /* 0x000f26000c1e1500 */
[----:B------:R-:W-:Y:S01]  /*6280*/  IMAD.WIDE R12, R25, 0x2, R106 ;  /* 0x00000002190c7825 */ /* 0x000fe200078e026a */
[----:B------:R1:W4:Y:S03]  /*6290*/  LDG.E.U16 R28, desc[UR22][R20.64] ;  /* 0x00000016141c7981 */ /* 0x000326000c1e1500 */
[----:B------:R-:W-:Y:S01]  /*62a0*/  IMAD.U32 R19, RZ, RZ, UR62 ;  /* 0x0000003eff137e24 */ /* 0x000fe2000f8e00ff */
[----:B------:R1:W4:Y:S01]  /*62b0*/  LDG.E.U16 R29, desc[UR22][R22.64] ;  /* 0x00000016161d7981 */ /* 0x000322000c1e1500 */
[----:B------:R-:W-:-:S02]  /*62c0*/  IMAD.U32 R43, RZ, RZ, UR62 ;  /* 0x0000003eff2b7e24 */ /* 0x000fc4000f8e00ff */
[----:B------:R-:W-:Y:S01]  /*62d0*/  IMAD.U32 R45, RZ, RZ, UR62 ;  /* 0x0000003eff2d7e24 */ /* 0x000fe2000f8e00ff */
[----:B------:R1:W4:Y:S01]  /*62e0*/  LDG.E.U16 R31, desc[UR22][R12.64] ;  /* 0x000000160c1f7981 */ /* 0x000322000c1e1500 */
[----:B0-----:R-:W-:Y:S02]  /*62f0*/  IMAD.U32 R17, RZ, RZ, UR62 ;  /* 0x0000003eff117e24 */ /* 0x001fe4000f8e00ff */
[----:B-1----:R-:W-:-:S04]  /*6300*/  IMAD.WIDE R20, R25, 0x2, R90 ;  /* 0x0000000219147825 */ /* 0x002fc800078e025a */
[----:B------:R-:W-:Y:S02]  /*6310*/  IMAD.WIDE R14, R25, 0x2, R78 ;  /* 0x00000002190e7825 */ /* 0x000fe400078e024e */
[----:B------:R-:W4:Y:S02]  /*6320*/  LDG.E.U16 R20, desc[UR22][R20.64] ;  /* 0x0000001614147981 */ /* 0x000f24000c1e1500 */
[----:B------:R-:W-:Y:S02]  /*6330*/  IMAD.WIDE R18, R19, 0x2, R94 ;  /* 0x0000000213127825 */ /* 0x000fe400078e025e */
[----:B------:R-:W4:Y:S02]  /*6340*/  LDG.E.U16 R14, desc[UR22][R14.64] ;  /* 0x000000160e0e7981 */ /* 0x000f24000c1e1500 */
[----:B------:R-:W-:Y:S02]  /*6350*/  IMAD.WIDE R22, R43, 0x2, R86 ;  /* 0x000000022b167825 */ /* 0x000fe400078e0256 */
[----:B------:R0:W4:Y:S02]  /*6360*/  LDG.E.U16 R18, desc[UR22][R18.64] ;  /* 0x0000001612127981 */ /* 0x000124000c1e1500 */
[----:B------:R-:W-:-:S02]  /*6370*/  IMAD.WIDE R12, R45, 0x2, R82 ;  /* 0x000000022d0c7825 */ /* 0x000fc400078e0252 */
[----:B------:R1:W4:Y:S02]  /*6380*/  LDG.E.U16 R22, desc[UR22][R22.64] ;  /* 0x0000001616167981 */ /* 0x000324000c1e1500 */
[----:B------:R-:W-:Y:S02]  /*6390*/  IMAD.WIDE R16, R17, 0x2, R74 ;  /* 0x0000000211107825 */ /* 0x000fe400078e024a */
[----:B------:R1:W4:Y:S02]  /*63a0*/  LDG.E.U16 R12, desc[UR22][R12.64] ;  /* 0x000000160c0c7981 */ /* 0x000324000c1e1500 */
[----:B------:R-:W-:Y:S02]  /*63b0*/  IMAD.WIDE R24, R25, 0x2, R70 ;  /* 0x0000000219187825 */ /* 0x000fe400078e0246 */
[----:B------:R-:W4:Y:S04]  /*63c0*/  LDG.E.U16 R16, desc[UR22][R16.64] ;  /* 0x0000001610107981 */ /* 0x000f28000c1e1500 */
[----:B------:R-:W4:Y:S01]  /*63d0*/  LDG.E.U16 R24, desc[UR22][R24.64] ;  /* 0x0000001618187981 */ /* 0x000f22000c1e1500 */
[C---:B0-----:R-:W-:Y:S01]  /*63e0*/  LOP3.LUT R19, R0.reuse, 0xff, RZ, 0xc0, !PT ;  /* 0x000000ff00137812 */ /* 0x041fe200078ec0ff */
[C---:B------:R-:W-:Y:S01]  /*63f0*/  IMAD.SHL.U32 R21, R0.reuse, 0x4, RZ ;  /* 0x0000000400157824 */ /* 0x040fe200078e00ff */
[----:B-1----:R-:W-:-:S02]  /*6400*/  LOP3.LUT R23, R0, 0xc0, RZ, 0xc0, !PT ;  /* 0x000000c000177812 */ /* 0x002fc400078ec0ff */
[C---:B------:R-:W-:Y:S01]  /*6410*/  LOP3.LUT P6, RZ, R0.reuse, 0xff, RZ, 0xc0, !PT ;  /* 0x000000ff00ff7812 */ /* 0x040fe200078cc0ff */
[----:B------:R-:W-:Y:S01]  /*6420*/  IMAD.SHL.U32 R19, R19, 0x2, RZ ;  /* 0x0000000213137824 */ /* 0x000fe200078e00ff */
[----:B------:R-:W-:Y:S02]  /*6430*/  LOP3.LUT R21, R21, 0x40, RZ, 0xc0, !PT ;  /* 0x0000004015157812 */ /* 0x000fe400078ec0ff */
[----:B------:R-:W-:Y:S02]  /*6440*/  SHF.R.U32.HI R44, RZ, 0x2, R23 ;  /* 0x00000002ff2c7819 */ /* 0x000fe40000011617 */
[C---:B------:R-:W-:Y:S02]  /*6450*/  LOP3.LUT R13, R0.reuse, 0x80, RZ, 0xc0, !PT ;  /* 0x00000080000d7812 */ /* 0x040fe400078ec0ff */
[----:B------:R-:W-:Y:S01]  /*6460*/  LOP3.LUT R46, R0, 0x6f, RZ, 0xc0, !PT ;  /* 0x0000006f002e7812 */ /* 0x000fe200078ec0ff */
[----:B------:R-:W-:Y:S01]  /*6470*/  UMOV UR4, 0x1 ;  /* 0x0000000100047882 */ /* 0x000fe20000000000 */
[----:B------:R-:W-:-:S02]  /*6480*/  IADD3 R221, P0, PT, R21, UR67, RZ ;  /* 0x0000004315dd7c10 */ /* 0x000fc4000ff1e0ff */
[----:B------:R-:W-:Y:S02]  /*6490*/  LOP3.LUT R19, R19, R44, RZ, 0x3c, !PT ;  /* 0x0000002c13137212 */ /* 0x000fe400078e3cff */
[----:B------:R-:W-:Y:S01]  /*64a0*/  LEA.HI R13, R13, R46, RZ, 0x1d ;  /* 0x0000002e0d0d7211 */ /* 0x000fe200078fe8ff */
[----:B------:R-:W-:-:S04]  /*64b0*/  @!UP2 UIADD3 UR4, UPT, UPT, -UR4, 0x100000, URZ ;  /* 0x001000000404a890 */ /* 0x000fc8000fffe1ff */
[----:B------:R-:W-:Y:S02]  /*64c0*/  @!UP2 USHF.L.U32 UR5, UR4, 0xb, URZ ;  /* 0x0000000b0405a899 */ /* 0x000fe400080006ff */
[----:B------:R-:W-:Y:S01]  /*64d0*/  @!UP2 USHF.L.U32 UR4, UR4, 0x1, URZ ;  /* 0x000000010404a899 */ /* 0x000fe200080006ff */
[----:B------:R-:W-:Y:S02]  /*64e0*/  IMAD.X R227, RZ, RZ, UR68, P0 ;  /* 0x00000044ffe37e24 */ /* 0x000fe400080e06ff */
[----:B------:R-:W-:Y:S01]  /*64f0*/  VIADD R225, R13, UR6 ;  /* 0x000000060de17c36 */ /* 0x000fe20008000000 */
[----:B------:R-:W-:Y:S01]  /*6500*/  LOP3.LUT R13, R19, 0x40, RZ, 0x3c, !PT ;  /* 0x00000040130d7812 */ /* 0x000fe200078e3cff */
[----:B------:R-:W-:Y:S01]  /*6510*/  VOTEU.ALL UP0, P6 ;  /* 0x0000000000ff7886 */ /* 0x000fe20003000000 */
[C---:B------:R-:W-:Y:S02]  /*6520*/  IADD3 R44, P2, PT, R221.reuse, 0x82, RZ ;  /* 0x00000082dd2c7810 */ /* 0x040fe40007f5e0ff */
[----:B------:R-:W-:-:S02]  /*6530*/  IADD3 R46, P1, PT, R221, 0x83, RZ ;  /* 0x00000083dd2e7810 */ /* 0x000fc40007f3e0ff */
[-C--:B------:R-:W-:Y:S02]  /*6540*/  ISETP.GT.U32.AND P5, PT, R44, R225.reuse, PT ;  /* 0x000000e12c00720c */ /* 0x080fe40003fa4070 */
[----:B------:R-:W-:Y:S01]  /*6550*/  ISETP.GT.U32.AND P4, PT, R46, R225, PT ;  /* 0x000000e12e00720c */ /* 0x000fe20003f84070 */
[----:B--2---:R0:W-:Y:S02]  /*6560*/  STS.U16 [R19+UR7+0x8000], R4 ;  /* 0x0080000413007988 */ /* 0x0041e40008000407 */
[C---:B0-----:R-:W-:Y:S02]  /*6570*/  IADD3 R4, P0, PT, R221.reuse, 0x80, RZ ;  /* 0x00000080dd047810 */ /* 0x041fe40007f1e0ff */
[----:B---3--:R-:W-:Y:S04]  /*6580*/  STS.U16 [R19+UR7+0x8c00], R7 ;  /* 0x008c000713007988 */ /* 0x008fe80008000407 */
[----:B-----5:R0:W-:Y:S04]  /*6590*/  STS.U16 [R19+UR7+0x9000], R8 ;  /* 0x0090000813007988 */ /* 0x0201e80008000407 */
[----:B------:R-:W-:Y:S04]  /*65a0*/  STS.U16 [R19+UR7+0x8800], R6 ;  /* 0x0088000613007988 */ /* 0x000fe80008000407 */
[----:B------:R1:W-:Y:S01]  /*65b0*/  STS.U16 [R19+UR7+0x8400], R5 ;  /* 0x0084000513007988 */ /* 0x0003e20008000407 */
[----:B0-----:R-:W-:-:S03]  /*65c0*/  IADD3 R8, P3, PT, R221, 0x84, RZ ;  /* 0x00000084dd087810 */ /* 0x001fc60007f7e0ff */
[----:B------:R-:W-:Y:S04]  /*65d0*/  STS.U16 [R19+UR7+0x9400], R9 ;  /* 0x0094000913007988 */ /* 0x000fe80008000407 */
[----:B------:R0:W-:Y:S01]  /*65e0*/  STS.U16 [R19+UR7+0x9800], R10 ;  /* 0x0098000a13007988 */ /* 0x0001e20008000407 */
[----:B-1----:R-:W-:-:S03]  /*65f0*/  IMAD.X R5, RZ, RZ, R227, P0 ;  /* 0x000000ffff057224 */ /* 0x002fc600000e06e3 */
[----:B------:R-:W-:Y:S01]  /*6600*/  STS.U16 [R19+UR7+0xa400], R36 ;  /* 0x00a4002413007988 */ /* 0x000fe20008000407 */
[--C-:B------:R-:W-:Y:S01]  /*6610*/  IMAD.X R6, RZ, RZ, R227.reuse, P2 ;  /* 0x000000ffff067224 */ /* 0x100fe200010e06e3 */
[----:B0-----:R-:W-:Y:S02]  /*6620*/  IADD3 R10, P0, PT, R221, 0x85, RZ ;  /* 0x00000085dd0a7810 */ /* 0x001fe40007f1e0ff */
[----:B------:R-:W-:Y:S04]  /*6630*/  STS.U16 [R19+UR7+0xa000], R34 ;  /* 0x00a0002213007988 */ /* 0x000fe80008000407 */
[----:B------:R-:W-:Y:S04]  /*6640*/  STS.U16 [R19+UR7+0x9c00], R32 ;  /* 0x009c002013007988 */ /* 0x000fe80008000407 */
[----:B------:R-:W-:Y:S04]  /*6650*/  STS.U16 [R19+UR7+0xac00], R38 ;  /* 0x00ac002613007988 */ /* 0x000fe80008000407 */
[----:B------:R-:W-:Y:S01]  /*6660*/  STS.U16 [R19+UR7+0xb000], R39 ;  /* 0x00b0002713007988 */ /* 0x000fe20008000407 */
[----:B------:R-:W-:-:S03]  /*6670*/  IMAD.X R7, RZ, RZ, R227, P1 ;  /* 0x000000ffff077224 */ /* 0x000fc600008e06e3 */
[----:B------:R-:W-:Y:S04]  /*6680*/  STS.U16 [R19+UR7+0xa800], R37 ;  /* 0x00a8002513007988 */ /* 0x000fe80008000407 */
[----:B------:R-:W-:Y:S01]  /*6690*/  STS.U16 [R19+UR7+0xb400], R40 ;  /* 0x00b4002813007988 */ /* 0x000fe20008000407 */
[----:B------:R-:W-:-:S03]  /*66a0*/  IMAD.X R9, RZ, RZ, R227, P3 ;  /* 0x000000ffff097224 */ /* 0x000fc600018e06e3 */
[----:B------:R-:W-:Y:S01]  /*66b0*/  STS.U16 [R19+UR7+0xb800], R41 ;  /* 0x00b8002913007988 */ /* 0x000fe20008000407 */
[C---:B------:R-:W-:Y:S02]  /*66c0*/  IADD3 R251, P1, PT, R221.reuse, 0x87, RZ ;  /* 0x00000087ddfb7810 */ /* 0x040fe40007f3e0ff */
[----:B------:R-:W-:-:S03]  /*66d0*/  IADD3 R198, P3, PT, R221, 0x88, RZ ;  /* 0x00000088ddc67810 */ /* 0x000fc60007f7e0ff */
[--C-:B------:R-:W-:Y:S01]  /*66e0*/  IMAD.X R252, RZ, RZ, R227.reuse, P1 ;  /* 0x000000fffffc7224 */ /* 0x100fe200008e06e3 */
[C---:B------:R-:W-:Y:S01]  /*66f0*/  IADD3 R203, P1, PT, R221.reuse, 0x8b, RZ ;  /* 0x0000008bddcb7810 */ /* 0x040fe20007f3e0ff */
[----:B------:R-:W-:Y:S01]  /*6700*/  IMAD.X R233, RZ, RZ, R227, P3 ;  /* 0x000000ffffe97224 */ /* 0x000fe200018e06e3 */
[----:B------:R-:W-:-:S03]  /*6710*/  IADD3 R204, P3, PT, R221, 0x8c, RZ ;  /* 0x0000008cddcc7810 */ /* 0x000fc60007f7e0ff */
[--C-:B------:R-:W-:Y:S01]  /*6720*/  IMAD.X R230, RZ, RZ, R227.reuse, P1 ;  /* 0x000000ffffe67224 */ /* 0x100fe200008e06e3 */
[C---:B------:R-:W-:Y:S01]  /*6730*/  IADD3 R205, P1, PT, R221.reuse, 0x8f, RZ ;  /* 0x0000008fddcd7810 */ /* 0x040fe20007f3e0ff */
[--C-:B------:R-:W-:Y:S01]  /*6740*/  IMAD.X R234, RZ, RZ, R227.reuse, P3 ;  /* 0x000000ffffea7224 */ /* 0x100fe200018e06e3 */
[C---:B------:R-:W-:Y:S01]  /*6750*/  IADD3 R206, P3, PT, R221.reuse, 0x90, RZ ;  /* 0x00000090ddce7810 */ /* 0x040fe20007f7e0ff */
[----:B----4-:R-:W-:Y:S04]  /*6760*/  STS.U16 [R19+UR7+0xbc00], R42 ;  /* 0x00bc002a13007988 */ /* 0x010fe80008000407 */
[----:B------:R-:W-:Y:S04]  /*6770*/  STS.U16 [R13+UR7+0x8200], R11 ;  /* 0x0082000b0d007988 */ /* 0x000fe80008000407 */
        /* <DEDUP_REMOVED lines=8> */
[----:B------:R0:W-:Y:S04]  /*6800*/  STS.U16 [R13+UR7+0xa600], R18 ;  /* 0x00a600120d007988 */ /* 0x0001e80008000407 */
[----:B------:R1:W-:Y:S04]  /*6810*/  STS.U16 [R13+UR7+0xaa00], R20 ;  /* 0x00aa00140d007988 */ /* 0x0003e80008000407 */
[----:B------:R1:W-:Y:S04]  /*6820*/  STS.U16 [R13+UR7+0xae00], R22 ;  /* 0x00ae00160d007988 */ /* 0x0003e80008000407 */
[----:B------:R1:W-:Y:S04]  /*6830*/  STS.U16 [R13+UR7+0xb200], R12 ;  /* 0x00b2000c0d007988 */ /* 0x0003e80008000407 */
[----:B------:R1:W-:Y:S04]  /*6840*/  STS.U16 [R13+UR7+0xb600], R14 ;  /* 0x00b6000e0d007988 */ /* 0x0003e80008000407 */
[----:B------:R1:W-:Y:S04]  /*6850*/  STS.U16 [R13+UR7+0xba00], R16 ;  /* 0x00ba00100d007988 */ /* 0x0003e80008000407 */
[----:B------:R1:W-:Y:S01]  /*6860*/  STS.U16 [R13+UR7+0xbe00], R24 ;  /* 0x00be00180d007988 */ /* 0x0003e20008000407 */
[----:B------:R2:W-:Y:S06]  /*6870*/  MEMBAR.ALL.CTA ;  /* 0x0000000000007992 */ /* 0x0005ec0000008000 */
[----:B--2---:R-:W-:Y:S04]  /*6880*/  FENCE.VIEW.ASYNC.S ;  /* 0x00000000000073c6 */ /* 0x004fe80000000000 */
[----:B------:R-:W2:Y:S02]  /*6890*/  FENCE.VIEW.ASYNC.S ;  /* 0x00000000000073c6 */ /* 0x000ea40000000000 */
[----:B--2---:R1:W2:Y:S02]  /*68a0*/  @!UP0 SYNCS.EXCH.64 URZ, [UR7+0x10010], UR4 ;  /* 0x0100100407ff85b2 */ /* 0x0042a40008000100 */
[----:B--2---:R-:W-:Y:S01]  /*68b0*/  BAR.SYNC.DEFER_BLOCKING 0x0 ;  /* 0x0000000000007b1d */ /* 0x004fe20000010000 */
[C---:B0-----:R-:W-:Y:S01]  /*68c0*/  IADD3 R18, P2, PT, R221.reuse, 0x86, RZ ;  /* 0x00000086dd127810 */ /* 0x041fe20007f5e0ff */
[----:B------:R-:W-:Y:S01]  /*68d0*/  IMAD.X R11, RZ, RZ, R227, P0 ;  /* 0x000000ffff0b7224 */ /* 0x000fe200000e06e3 */
        /* <DEDUP_REMOVED lines=9> */
[--C-:B------:R-:W-:Y:S01]  /*6970*/  IMAD.X R248, RZ, RZ, R227.reuse, P1 ;  /* 0x000000fffff87224 */ /* 0x100fe200008e06e3 */
[C---:B------:R-:W-:Y:S01]  /*6980*/  IADD3 R209, P1, PT, R221.reuse, 0x93, RZ ;  /* 0x00000093ddd17810 */ /* 0x040fe20007f3e0ff */
[--C-:B------:R-:W-:Y:S01]  /*6990*/  IMAD.X R249, RZ, RZ, R227.reuse, P2 ;  /* 0x000000fffff97224 */ /* 0x100fe200010e06e3 */
[C---:B------:R-:W-:Y:S01]  /*69a0*/  IADD3 R208, P2, PT, R221.reuse, 0x92, RZ ;  /* 0x00000092ddd07810 */ /* 0x040fe20007f5e0ff */
[--C-:B------:R-:W-:Y:S01]  /*69b0*/  IMAD.X R247, RZ, RZ, R227.reuse, P3 ;  /* 0x000000fffff77224 */ /* 0x100fe200018e06e3 */
[----:B------:R-:W-:Y:S01]  /*69c0*/  IADD3 R210, P3, PT, R221, 0x94, RZ ;  /* 0x00000094ddd27810 */ /* 0x000fe20007f7e0ff */
[----:B------:R-:W-:Y:S01]  /*69d0*/  IMAD.X R246, RZ, RZ, R227, P0 ;  /* 0x000000fffff67224 */ /* 0x000fe200000e06e3 */
[----:B-1----:R-:W-:Y:S11]  /*69e0*/  BRA.U UP3, `(.L_x_13) ;  /* 0x0000000103547547 */ /* 0x002ff6000b800000 */
[----:B------:R-:W-:Y:S01]  /*69f0*/  UIADD3 UR4, UPT, UPT, UR7, 0x10010, URZ ;  /* 0x0001001007047890 */ /* 0x000fe2000fffe0ff */
[----:B------:R-:W-:Y:S01]  /*6a00*/  UMOV UR50, UR20 ;  /* 0x0000001400327c82 */ /* 0x000fe20008000000 */
[----:B------:R-:W-:Y:S01]  /*6a10*/  UMOV UR51, 0x40004040 ;  /* 0x4000404000337882 */ /* 0x000fe20000000000 */
[----:B------:R-:W-:Y:S01]  /*6a20*/  UMOV UR52, UR17 ;  /* 0x0000001100347c82 */ /* 0x000fe20008000000 */
[----:B------:R-:W-:Y:S01]  /*6a30*/  UMOV UR53, 0x40004040 ;  /* 0x4000404000357882 */ /* 0x000fe20000000000 */
[----:B------:R-:W-:Y:S01]  /*6a40*/  UMOV UR54, 0x0 ;  /* 0x0000000000367882 */ /* 0x000fe20000000000 */
[----:B------:R-:W-:Y:S01]  /*6a50*/  UMOV UR55, 0x8208010 ;  /* 0x0820801000377882 */ /* 0x000fe20000000000 */
[----:B------:R-:W-:Y:S01]  /*6a60*/  UMOV UR56, 0x0 ;  /* 0x0000000000387882 */ /* 0x000fe20000000000 */
[----:B------:R-:W-:Y:S01]  /*6a70*/  UMOV UR57, 0x8208010 ;  /* 0x0820801000397882 */ /* 0x000fe20000000000 */
[----:B------:R-:W-:Y:S01]  /*6a80*/  UMOV UR58, 0x0 ;  /* 0x00000000003a7882 */ /* 0x000fe20000000000 */
[----:B------:R-:W-:Y:S01]  /*6a90*/  UMOV UR59, 0x8208010 ;  /* 0x08208010003b7882 */ /* 0x000fe20000000000 */
[----:B------:R0:W-:Y:S01]  /*6aa0*/  UTCHMMA gdesc[UR50], gdesc[UR52], tmem[UR11], tmem[UR54], idesc[UR55], !UPT ;  /* 0x00ff3634320075ea */ /* 0x0001e2000f80000b */
[----:B------:R-:W-:Y:S01]  /*6ab0*/  UMOV UR5, URZ ;  /* 0x000000ff00057c82 */ /* 0x000fe20008000000 */
        /* <DEDUP_REMOVED lines=8> */
.L_x_13:
[----:B------:R-:W1:Y:S01]  /*6b40*/  SYNCS.PHASECHK.TRANS64.TRYWAIT P0, [UR7+0x10010], RZ ;  /* 0x010010ffff0075a7 */ /* 0x000e620008001107 */
        /* <DEDUP_REMOVED lines=22> */
[--C-:B------:R-:W-:Y:S01]  /*6cb0*/  IMAD.X R223, RZ, RZ, R227.reuse, P3 ;  /* 0x000000ffffdf7224 */ /* 0x100fe200018e06e3 */
[-C--:B------:R-:W-:Y:S01]  /*6cc0*/  ISETP.GT.U32.AND P3, PT, R8, R225.reuse, PT ;  /* 0x000000e10800720c */ /* 0x080fe20003f64070 */
[--C-:B------:R-:W-:Y:S01]  /*6cd0*/  IMAD.X R224, RZ, RZ, R227.reuse, P2 ;  /* 0x000000ffffe07224 */ /* 0x100fe200010e06e3 */
[-C--:B------:R-:W-:Y:S01]  /*6ce0*/  ISETP.GT.U32.AND P2, PT, R10, R225.reuse, PT ;  /* 0x000000e10a00720c */ /* 0x080fe20003f44070 */
[----:B------:R-:W-:Y:S01]  /*6cf0*/  IMAD.X R227, RZ, RZ, R227, P1 ;  /* 0x000000ffffe37224 */ /* 0x000fe200008e06e3 */
[----:B------:R-:W-:Y:S01]  /*6d00*/  ISETP.GT.U32.AND P1, PT, R4, R225, PT ;  /* 0x000000e10400720c */ /* 0x000fe20003f24070 */
[----:B-1----:R-:W-:-:S12]  /*6d10*/  @!P0 BRA `(.L_x_14) ;  /* 0x00000058004c8947 */ /* 0x002fd80003800000 */
.L_x_23:
[----:B------:R-:W-:Y:S01]  /*6d20*/  ISETP.GT.U32.AND.EX P5, PT, R6, RZ, PT, P5 ;  /* 0x000000ff0600720c */ /* 0x000fe20003fa4150 */
[----:B------:R-:W-:Y:S01]  /*6d30*/  UIADD3 UR67, UP0, UPT, UR67, 0x80, URZ ;  /* 0x0000008043437890 */ /* 0x000fe2000ff1e0ff */
[----:B------:R-:W-:Y:S01]  /*6d40*/  ISETP.GT.U32.AND.EX P4, PT, R7, RZ, PT, P4 ;  /* 0x000000ff0700720c */ /* 0x000fe20003f84140 */
[----:B------:R-:W-:Y:S01]  /*6d50*/  IMAD.SHL.U32 R222, R0, 0x4, RZ ;  /* 0x0000000400de7824 */ /* 0x000fe200078e00ff */
[----:B------:R-:W-:Y:S01]  /*6d60*/  LOP3.LUT R68, R68, 0xfffffff7, RZ, 0xc0, !PT ;  /* 0xfffffff744447812 */ /* 0x000fe200078ec0ff */
[----:B------:R-:W-:Y:S01]  /*6d70*/  BAR.SYNC.DEFER_BLOCKING 0x0 ;  /* 0x0000000000007b1d */ /* 0x000fe20000010000 */
[----:B------:R-:W-:Y:S01]  /*6d80*/  ISETP.GT.U32.AND.EX P3, PT, R9, RZ, PT, P3 ;  /* 0x000000ff0900720c */ /* 0x000fe20003f64130 */
[----:B------:R-:W-:Y:S01]  /*6d90*/  IMAD.U32 R7, RZ, RZ, UR67 ;  /* 0x00000043ff077e24 */ /* 0x000fe2000f8e00ff */
[----:B------:R-:W-:Y:S01]  /*6da0*/  ISETP.GT.U32.AND.EX P2, PT, R11, RZ, PT, P2 ;  /* 0x000000ff0b00720c */ /* 0x000fe20003f44120 */
[----:B------:R-:W-:Y:S01]  /*6db0*/  IMAD.U32 R9, RZ, RZ, UR67 ;  /* 0x00000043ff097e24 */ /* 0x000fe2000f8e00ff */
[----:B------:R-:W-:Y:S01]  /*6dc0*/  ISETP.GE.U32.AND P0, PT, R4, R225, PT ;  /* 0x000000e10400720c */ /* 0x000fe20003f06070 */
[----:B------:R-:W-:Y:S01]  /*6dd0*/  IMAD.U32 R11, RZ, RZ, UR67 ;  /* 0x00000043ff0b7e24 */ /* 0x000fe2000f8e00ff */
[C---:B------:R-:W-:Y:S01]  /*6de0*/  ISETP.GT.U32.AND.EX P1, PT, R5.reuse, RZ, PT, P1 ;  /* 0x000000ff0500720c */ /* 0x040fe20003f24110 */
[----:B------:R-:W-:Y:S01]  /*6df0*/  IMAD.U32 R13, RZ, RZ, UR67 ;  /* 0x00000043ff0d7e24 */ /* 0x000fe2000f8e00ff */
[----:B------:R-:W-:Y:S01]  /*6e00*/  @P5 LOP3.LUT R68, R68, 0x8, RZ, 0xfc, !PT ;  /* 0x0000000844445812 */ /* 0x000fe200078efcff */
[----:B------:R-:W-:Y:S01]  /*6e10*/  UIADD3.X UR68, UPT, UPT, URZ, UR68, URZ, UP0, !UPT ;  /* 0x00000044ff447290 */ /* 0x000fe200087fe4ff */
[----:B------:R-:W-:Y:S01]  /*6e20*/  ISETP.GE.U32.AND.EX P0, PT, R5, RZ, PT, P0 ;  /* 0x000000ff0500720c */ /* 0x000fe20003f06100 */
[----:B------:R-:W-:Y:S01]  /*6e30*/  IMAD.U32 R5, RZ, RZ, UR67 ;  /* 0x00000043ff057e24 */ /* 0x000fe2000f8e00ff */
[----:B------:R-:W-:Y:S01]  /*6e40*/  LOP3.LUT R68, R68, 0xfffffffb, RZ, 0xc0, !PT ;  /* 0xfffffffb44447812 */ /* 0x000fe200078ec0ff */
[----:B------:R-:W-:Y:S01]  /*6e50*/  USHF.L.U32 UR66, UR66, 0x1f, URZ ;  /* 0x0000001f42427899 */ /* 0x000fe200080006ff */
[----:B------:R-:W-:-:S02]  /*6e60*/  LOP3.LUT R222, R222, 0x40, RZ, 0xc0, !PT ;  /* 0x00000040dede7812 */ /* 0x000fc400078ec0ff */
[----:B------:R-:W-:Y:S02]  /*6e70*/  @P4 LOP3.LUT R68, R68, 0x4, RZ, 0xfc, !PT ;  /* 0x0000000444444812 */ /* 0x000fe400078efcff */
[--C-:B------:R-:W-:Y:S02]  /*6e80*/  LOP3.LUT R4, R5, 0x37, R222.reuse, 0xfe, !PT ;  /* 0x0000003705047812 */ /* 0x100fe400078efede */
[----:B------:R-:W-:Y:S02]  /*6e90*/  LOP3.LUT R68, R68, 0xfffffffd, RZ, 0xc0, !PT ;  /* 0xfffffffd44447812 */ /* 0x000fe400078ec0ff */
[--C-:B------:R-:W-:Y:S02]  /*6ea0*/  LOP3.LUT R6, R7, 0x36, R222.reuse, 0xfe, !PT ;  /* 0x0000003607067812 */ /* 0x100fe400078efede */
[----:B------:R-:W-:Y:S02]  /*6eb0*/  @P3 LOP3.LUT R68, R68, 0x2, RZ, 0xfc, !PT ;  /* 0x0000000244443812 */ /* 0x000fe400078efcff */
[----:B------:R-:W-:-:S02]  /*6ec0*/  LOP3.LUT R8, R9, 0x35, R222, 0xfe, !PT ;  /* 0x0000003509087812 */ /* 0x000fc400078efede */
[----:B------:R-:W-:Y:S02]  /*6ed0*/  LOP3.LUT R68, R68, 0xfffffffe, RZ, 0xc0, !PT ;  /* 0xfffffffe44447812 */ /* 0x000fe400078ec0ff */
[--C-:B------:R-:W-:Y:S02]  /*6ee0*/  LOP3.LUT R10, R11, 0x34, R222.reuse, 0xfe, !PT ;  /* 0x000000340b0a7812 */ /* 0x100fe400078efede */
[----:B------:R-:W-:Y:S02]  /*6ef0*/  @P2 LOP3.LUT R68, R68, 0x1, RZ, 0xfc, !PT ;  /* 0x0000000144442812 */ /* 0x000fe400078efcff */
[----:B------:R-:W-:Y:S02]  /*6f00*/  LOP3.LUT R12, R13, 0x33, R222, 0xfe, !PT ;  /* 0x000000330d0c7812 */ /* 0x000fe400078efede */
[----:B------:R-:W-:Y:S02]  /*6f10*/  LOP3.LUT R68, R68, 0xfffffdff, RZ, 0xc0, !PT ;  /* 0xfffffdff44447812 */ /* 0x000fe400078ec0ff */
[----:B------:R-:W-:-:S02]  /*6f20*/  ISETP.GT.U32.AND P2, PT, R6, R225, PT ;  /* 0x000000e10600720c */ /* 0x000fc40003f44070 */
[----:B------:R-:W-:Y:S02]  /*6f30*/  LOP3.LUT R68, R68, 0xffffffef, RZ, 0xc0, !PT ;  /* 0xffffffef44447812 */ /* 0x000fe400078ec0ff */
[-C--:B------:R-:W-:Y:S02]  /*6f40*/  ISETP.GT.U32.AND P3, PT, R8, R225.reuse, PT ;  /* 0x000000e10800720c */ /* 0x080fe40003f64070 */
[----:B------:R-:W-:Y:S02]  /*6f50*/  @P1 LOP3.LUT R68, R68, 0x10, RZ, 0xfc, !PT ;  /* 0x0000001044441812 */ /* 0x000fe400078efcff */
[-C--:B------:R-:W-:Y:S02]  /*6f60*/  ISETP.GT.U32.AND P1, PT, R4, R225.reuse, PT ;  /* 0x000000e10400720c */ /* 0x080fe40003f24070 */
[----:B------:R-:W-:Y:S02]  /*6f70*/  @P0 LOP3.LUT R68, R68, 0x200, RZ, 0xfc, !PT ;  /* 0x0000020044440812 */ /* 0x000fe400078efcff */
[----:B------:R-:W-:-:S02]  /*6f80*/  ISETP.GT.U32.AND P4, PT, R10, R225, PT ;  /* 0x000000e10a00720c */ /* 0x000fc40003f84070 */
[C---:B------:R-:W-:Y:S02]  /*6f90*/  LOP3.LUT P0, RZ, R68.reuse, 0x10, RZ, 0xc0, !PT ;  /* 0x0000001044ff7812 */ /* 0x040fe4000780c0ff */
[----:B------:R-:W-:Y:S02]  /*6fa0*/  LOP3.LUT R68, R68, 0xffffffbf, RZ, 0xc0, !PT ;  /* 0xffffffbf44447812 */ /* 0x000fe400078ec0ff */
[-C--:B------:R-:W-:Y:S02]  /*6fb0*/  ISETP.GT.U32.AND P5, PT, R12, R225.reuse, PT ;  /* 0x000000e10c00720c */ /* 0x080fe40003fa4070 */
[----:B------:R-:W-:Y:S02]  /*6fc0*/  ISETP.GT.U32.AND P6, PT, R18, R225, PT ;  /* 0x000000e11200720c */ /* 0x000fe40003fc4070 */
[----:B------:R-:W-:Y:S01]  /*6fd0*/  @P1 LOP3.LUT R68, R68, 0x40, RZ, 0xfc, !PT ;  /* 0x0000004044441812 */ /* 0x000fe200078efcff */
[----:B------:R-:W-:Y:S01]  /*6fe0*/  LDTM.16dp32bit_t0_t15.x64 R4, tmem[UR12] ;  /* 0x0000000c000479ee */ /* 0x000fe20008b00000 */
[----:B------:R-:W1:Y:S01]  /*6ff0*/  LDTM.16dp32bit_t16_t31.x64 R4, tmem[UR12+0x40] ;  /* 0x0000400c000479ee */ /* 0x000e620008b20000 */
[----:B------:R-:W-:-:S02]  /*7000*/  ISETP.GT.U32.AND.EX P6, PT, R250, RZ, PT, P6 ;  /* 0x000000fffa00720c */ /* 0x000fc40003fc4160 */
[C---:B------:R-:W-:Y:S02]  /*7010*/  LOP3.LUT P1, RZ, R68.reuse, 0x2, RZ, 0xc0, !PT ;  /* 0x0000000244ff7812 */ /* 0x040fe4000782c0ff */
[----:B------:R-:W-:-:S11]  /*7020*/  LOP3.LUT R68, R68, 0xffffff7f, RZ, 0xc0, !PT ;  /* 0xffffff7f44447812 */ /* 0x000fd600078ec0ff */
[----:B------:R-:W-:-:S04]  /*7030*/  @P1 LOP3.LUT R68, R68, 0x80, RZ, 0xfc, !PT ;  /* 0x0000008044441812 */ /* 0x000fc800078efcff */
[C---:B------:R-:W-:Y:S02]  /*7040*/  LOP3.LUT P1, RZ, R68.reuse, 0x4, RZ, 0xc0, !PT ;  /* 0x0000000444ff7812 */ /* 0x040fe4000782c0ff */
[----:B------:R-:W-:Y:S01]  /*7050*/  LOP3.LUT R68, R68, 0xfffffeff, RZ, 0xc0, !PT ;  /* 0xfffffeff44447812 */ /* 0x000fe200078ec0ff */
[----:B-1----:R-:W-:Y:S01]  /*7060*/  FMUL R4, R4, UR16 ;  /* 0x0000001004047c20 */ /* 0x002fe20008400000 */
[----:B------:R-:W-:Y:S01]  /*7070*/  FMUL R7, R7, UR16 ;  /* 0x0000001007077c20 */ /* 0x000fe20008400000 */
[----:B------:R-:W-:Y:S01]  /*7080*/  FMUL R9, R9, UR16 ;  /* 0x0000001009097c20 */ /* 0x000fe20008400000 */
[----:B------:R-:W-:Y:S01]  /*7090*/  FMUL R11, R11, UR16 ;  /* 0x000000100b0b7c20 */ /* 0x000fe20008400000 */
[----:B------:R-:W-:Y:S01]  /*70a0*/  FMUL R12, R12, UR16 ;  /* 0x000000100c0c7c20 */ /* 0x000fe20008400000 */
[----:B------:R-:W-:Y:S01]  /*70b0*/  FSEL R201, R4, -INF , !P0 ;  /* 0xff80000004c97808 */ /* 0x000fe20004000000 */
[----:B------:R-:W-:Y:S01]  /*70c0*/  FMUL R4, R5, UR16 ;  /* 0x0000001005047c20 */ /* 0x000fe20008400000 */
[----:B------:R-:W-:Y:S01]  /*70d0*/  FMUL R5, R6, UR16 ;  /* 0x0000001006057c20 */ /* 0x000fe20008400000 */
[----:B------:R-:W-:-:S02]  /*70e0*/  FMUL R6, R8, UR16 ;  /* 0x0000001008067c20 */ /* 0x000fc40008400000 */
[----:B------:R-:W-:Y:S01]  /*70f0*/  @P1 LOP3.LUT R68, R68, 0x100, RZ, 0xfc, !PT ;  /* 0x0000010044441812 */ /* 0x000fe200078efcff */
[----:B------:R-:W-:Y:S02]  /*7100*/  IMAD.U32 R8, RZ, RZ, UR68 ;  /* 0x00000044ff087e24 */ /* 0x000fe4000f8e00ff */
[----:B------:R-:W-:Y:S01]  /*7110*/  FMUL R13, R13, UR16 ;  /* 0x000000100d0d7c20 */ /* 0x000fe20008400000 */
[----:B------:R-:W-:Y:S01]  /*7120*/  FMUL R14, R14, UR16 ;  /* 0x000000100e0e7c20 */ /* 0x000fe20008400000 */
[C---:B------:R-:W-:Y:S01]  /*7130*/  LOP3.LUT P1, RZ, R68.reuse, 0x8, RZ, 0xc0, !PT ;  /* 0x0000000844ff7812 */ /* 0x040fe2000782c0ff */
[----:B------:R-:W-:Y:S01]  /*7140*/  FMUL R15, R15, UR16 ;  /* 0x000000100f0f7c20 */ /* 0x000fe20008400000 */
[----:B------:R-:W-:Y:S01]  /*7150*/  LOP3.LUT P0, RZ, R68, 0x200, RZ, 0xc0, !PT ;  /* 0x0000020044ff7812 */ /* 0x000fe2000780c0ff */
[----:B------:R-:W-:Y:S01]  /*7160*/  FMUL R16, R16, UR16 ;  /* 0x0000001010107c20 */ /* 0x000fe20008400000 */
[----:B------:R-:W-:Y:S01]  /*7170*/  FSEL R5, R5, -INF , !P1 ;  /* 0xff80000005057808 */ /* 0x000fe20004800000 */
[----:B------:R-:W-:Y:S01]  /*7180*/  FMUL R18, R18, UR16 ;  /* 0x0000001012127c20 */ /* 0x000fe20008400000 */
[----:B------:R-:W-:Y:S01]  /*7190*/  LOP3.LUT P1, RZ, R68, 0x100, RZ, 0xc0, !PT ;  /* 0x0000010044ff7812 */ /* 0x000fe2000782c0ff */
[----:B------:R-:W-:Y:S01]  /*71a0*/  FMUL R19, R19, UR16 ;  /* 0x0000001013137c20 */ /* 0x000fe20008400000 */
[----:B------:R-:W-:Y:S01]  /*71b0*/  FSEL R4, R4, -INF , !P0 ;  /* 0xff80000004047808 */ /* 0x000fe20004000000 */
[----:B------:R-:W-:Y:S01]  /*71c0*/  FMUL R17, R17, UR16 ;  /* 0x0000001011117c20 */ /* 0x000fe20008400000 */
[----:B------:R-:W-:Y:S01]  /*71d0*/  FSEL R7, R7, -INF , !P1 ;  /* 0xff80000007077808 */ /* 0x000fe20004800000 */
[----:B------:R-:W-:Y:S01]  /*71e0*/  FMUL R21, R21, UR16 ;  /* 0x0000001015157c20 */ /* 0x000fe20008400000 */
[----:B------:R-:W-:Y:S01]  /*71f0*/  LOP3.LUT P1, RZ, R68, 0x80, RZ, 0xc0, !PT ;  /* 0x0000008044ff7812 */ /* 0x000fe2000782c0ff */
        /* <DEDUP_REMOVED lines=9> */
[----:B------:R-:W-:Y:S01]  /*7290*/  ISETP.GT.U32.AND.EX P1, PT, R8, RZ, PT, P1 ;  /* 0x000000ff0800720c */ /* 0x000fe20003f24110 */
[----:B------:R-:W-:-:S02]  /*72a0*/  IMAD.U32 R8, RZ, RZ, UR67 ;  /* 0x00000043ff087e24 */ /* 0x000fc4000f8e00ff */
[----:B------:R-:W-:Y:S01]  /*72b0*/  FMUL R27, R27, UR16 ;  /* 0x000000101b1b7c20 */ /* 0x000fe20008400000 */
[----:B------:R-:W-:Y:S01]  /*72c0*/  FMUL R28, R28, UR16 ;  /* 0x000000101c1c7c20 */ /* 0x000fe20008400000 */
[----:B------:R-:W-:Y:S01]  /*72d0*/  SEL R250, RZ, 0x1, !P1 ;  /* 0x00000001fffa7807 */ /* 0x000fe20004800000 */
[----:B------:R-:W-:Y:S01]  /*72e0*/  FMUL R26, R26, UR16 ;  /* 0x000000101a1a7c20 */ /* 0x000fe20008400000 */
[----:B------:R-:W-:Y:S01]  /*72f0*/  LOP3.LUT R8, R8, 0x32, R222, 0xfe, !PT ;  /* 0x0000003208087812 */ /* 0x000fe200078efede */
[----:B------:R-:W-:Y:S01]  /*7300*/  FMUL R30, R30, UR16 ;  /* 0x000000101e1e7c20 */ /* 0x000fe20008400000 */
[-C--:B------:R-:W-:Y:S01]  /*7310*/  ISETP.GT.U32.AND P1, PT, R251, R225.reuse, PT ;  /* 0x000000e1fb00720c */ /* 0x080fe20003f24070 */
[----:B------:R-:W-:Y:S01]  /*7320*/  IMAD.U32 R251, RZ, RZ, UR67 ;  /* 0x00000043fffb7e24 */ /* 0x000fe2000f8e00ff */
[----:B------:R-:W-:Y:S01]  /*7330*/  ISETP.GT.U32.AND P0, PT, R8, R225, PT ;  /* 0x000000e10800720c */ /* 0x000fe20003f04070 */
[----:B------:R-:W-:Y:S01]  /*7340*/  FMUL R8, R10, UR16 ;  /* 0x000000100a087c20 */ /* 0x000fe20008400000 */
[----:B------:R-:W-:Y:S01]  /*7350*/  ISETP.GT.U32.AND.EX P1, PT, R252, RZ, PT, P1 ;  /* 0x000000fffc00720c */ /* 0x000fe20003f24110 */
[----:B------:R-:W-:-:S02]  /*7360*/  IMAD.U32 R10, RZ, RZ, UR68 ;  /* 0x00000044ff0a7e24 */ /* 0x000fc4000f8e00ff */
[----:B------:R-:W-:Y:S01]  /*7370*/  FMUL R31, R31, UR16 ;  /* 0x000000101f1f7c20 */ /* 0x000fe20008400000 */
[----:B------:R-:W-:Y:S01]  /*7380*/  FMUL R29, R29, UR16 ;  /* 0x000000101d1d7c20 */ /* 0x000fe20008400000 */
[----:B------:R-:W-:Y:S01]  /*7390*/  FSEL R11, R11, -INF , !P1 ;  /* 0xff8000000b0b7808 */ /* 0x000fe20004800000 */
[----:B------:R-:W-:Y:S01]  /*73a0*/  FMUL R33, R33, UR16 ;  /* 0x0000001021217c20 */ /* 0x000fe20008400000 */
[-C--:B------:R-:W-:Y:S01]  /*73b0*/  ISETP.GT.U32.AND P1, PT, R198, R225.reuse, PT ;  /* 0x000000e1c600720c */ /* 0x080fe20003f24070 */
[----:B------:R-:W-:Y:S01]  /*73c0*/  IMAD.U32 R198, RZ, RZ, UR68 ;  /* 0x00000044ffc67e24 */ /* 0x000fe2000f8e00ff */
[----:B------:R-:W-:Y:S01]  /*73d0*/  ISETP.GT.U32.AND.EX P2, PT, R10, RZ, PT, P2 ;  /* 0x000000ff0a00720c */ /* 0x000fe20003f44120 */
[----:B------:R-:W-:Y:S01]  /*73e0*/  FMUL R34, R34, UR16 ;  /* 0x0000001022227c20 */ /* 0x000fe20008400000 */
[--C-:B------:R-:W-:Y:S01]  /*73f0*/  LOP3.LUT R10, R251, 0x31, R222.reuse, 0xfe, !PT ;  /* 0x00000031fb0a7812 */ /* 0x100fe200078efede */
[----:B------:R-:W-:Y:S01]  /*7400*/  FMUL R32, R32, UR16 ;  /* 0x0000001020207c20 */ /* 0x000fe20008400000 */
[----:B------:R-:W-:Y:S01]  /*7410*/  ISETP.GT.U32.AND.EX P1, PT, R233, RZ, PT, P1 ;  /* 0x000000ffe900720c */ /* 0x000fe20003f24110 */
[----:B------:R-:W-:Y:S01]  /*7420*/  IMAD.U32 R233, RZ, RZ, UR68 ;  /* 0x00000044ffe97e24 */ /* 0x000fe2000f8e00ff */
[----:B------:R-:W-:Y:S01]  /*7430*/  FSEL R8, R8, -INF , !P6 ;  /* 0xff80000008087808 */ /* 0x000fe20007000000 */
[----:B------:R-:W-:Y:S01]  /*7440*/  FMUL R36, R36, UR16 ;  /* 0x0000001024247c20 */ /* 0x000fe20008400000 */
[-C--:B------:R-:W-:Y:S01]  /*7450*/  ISETP.GT.U32.AND P6, PT, R10, R225.reuse, PT ;  /* 0x000000e10a00720c */ /* 0x080fe20003fc4070 */
[----:B------:R-:W-:Y:S01]  /*7460*/  IMAD.U32 R10, RZ, RZ, UR68 ;  /* 0x00000044ff0a7e24 */ /* 0x000fe2000f8e00ff */
[----:B------:R-:W-:Y:S01]  /*7470*/  FSEL R12, R12, -INF , !P1 ;  /* 0xff8000000c0c7808 */ /* 0x000fe20004800000 */
[----:B------:R-:W-:Y:S01]  /*7480*/  FMUL R35, R35, UR16 ;  /* 0x0000001023237c20 */ /* 0x000fe20008400000 */
[-C--:B------:R-:W-:Y:S01]  /*7490*/  ISETP.GT.U32.AND P1, PT, R200, R225.reuse, PT ;  /* 0x000000e1c800720c */ /* 0x080fe20003f24070 */
[----:B------:R-:W-:Y:S01]  /*74a0*/  IMAD.U32 R200, RZ, RZ, UR68 ;  /* 0x00000044ffc87e24 */ /* 0x000fe2000f8e00ff */
[----:B------:R-:W-:Y:S01]  /*74b0*/  ISETP.GT.U32.AND.EX P3, PT, R10, RZ, PT, P3 ;  /* 0x000000ff0a00720c */ /* 0x000fe20003f64130 */
[----:B------:R-:W-:Y:S01]  /*74c0*/  IMAD.U32 R10, RZ, RZ, UR67 ;  /* 0x00000043ff0a7e24 */ /* 0x000fe2000f8e00ff */
[----:B------:R-:W-:Y:S01]  /*74d0*/  ISETP.GT.U32.AND.EX P1, PT, R229, RZ, PT, P1 ;  /* 0x000000ffe500720c */ /* 0x000fe20003f24110 */
[----:B------:R-:W-:Y:S01]  /*74e0*/  IMAD.U32 R229, RZ, RZ, UR68 ;  /* 0x00000044ffe57e24 */ /* 0x000fe2000f8e00ff */
[----:B------:R-:W-:Y:S01]  /*74f0*/  ISETP.GT.U32.AND.EX P4, PT, R198, RZ, PT, P4 ;  /* 0x000000ffc600720c */ /* 0x000fe20003f84140 */
[----:B------:R-:W-:Y:S01]  /*7500*/  IMAD.U32 R198, RZ, RZ, UR67 ;  /* 0x00000043ffc67e24 */ /* 0x000fe2000f8e00ff */
[----:B------:R-:W-:Y:S01]  /*7510*/  FSEL R13, R13, -INF , !P1 ;  /* 0xff8000000d0d7808 */ /* 0x000fe20004800000 */
[----:B------:R-:W-:Y:S01]  /*7520*/  FMUL R37, R37, UR16 ;  /* 0x0000001025257c20 */ /* 0x000fe20008400000 */
[--C-:B------:R-:W-:Y:S01]  /*7530*/  LOP3.LUT R10, R10, 0x30, R222.reuse, 0xfe, !PT ;  /* 0x000000300a0a7812 */ /* 0x100fe200078efede */
[----:B------:R-:W-:Y:S01]  /*7540*/  FMUL R38, R38, UR16 ;  /* 0x0000001026267c20 */ /* 0x000fe20008400000 */
[----:B------:R-:W-:Y:S01]  /*7550*/  ISETP.GT.U32.AND.EX P5, PT, R233, RZ, PT, P5 ;  /* 0x000000ffe900720c */ /* 0x000fe20003fa4150 */
[----:B------:R-:W-:Y:S01]  /*7560*/  IMAD.U32 R233, RZ, RZ, UR67 ;  /* 0x00000043ffe97e24 */ /* 0x000fe2000f8e00ff */
[-C--:B------:R-:W-:Y:S01]  /*7570*/  ISETP.GT.U32.AND P1, PT, R202, R225.reuse, PT ;  /* 0x000000e1ca00720c */ /* 0x080fe20003f24070 */
[----:B------:R-:W-:Y:S01]  /*7580*/  IMAD.U32 R202, RZ, RZ, UR68 ;  /* 0x00000044ffca7e24 */ /* 0x000fe2000f8e00ff */
[--C-:B------:R-:W-:Y:S01]  /*7590*/  LOP3.LUT R198, R198, 0x3d, R222.reuse, 0xfe, !PT ;  /* 0x0000003dc6c67812 */ /* 0x100fe200078efede */
[----:B------:R-:W-:Y:S01]  /*75a0*/  FMUL R39, R39, UR16 ;  /* 0x0000001027277c20 */ /* 0x000fe20008400000 */
[----:B------:R-:W-:Y:S01]  /*75b0*/  SEL R251, RZ, 0x1fffe, !P2 ;  /* 0x0001fffefffb7807 */ /* 0x000fe20005000000 */
[----:B------:R-:W-:Y:S01]  /*75c0*/  FMUL R42, R42, UR16 ;  /* 0x000000102a2a7c20 */ /* 0x000fe20008400000 */
[----:B------:R-:W-:Y:S01]  /*75d0*/  ISETP.GT.U32.AND.EX P0, PT, R200, RZ, PT, P0 ;  /* 0x000000ffc800720c */ /* 0x000fe20003f04100 */
[----:B------:R-:W-:Y:S01]  /*75e0*/  IMAD.U32 R200, RZ, RZ, UR67 ;  /* 0x00000043ffc87e24 */ /* 0x000fe2000f8e00ff */
[-C--:B------:R-:W-:Y:S01]  /*75f0*/  ISETP.GT.U32.AND P2, PT, R10, R225.reuse, PT ;  /* 0x000000e10a00720c */ /* 0x080fe20003f44070 */
[----:B------:R-:W-:Y:S01]  /*7600*/  IMAD.IADD R250, R250, 0x1, R251 ;  /* 0x00000001fafa7824 */ /* 0x000fe200078e02fb */
[----:B------:R-:W-:Y:S01]  /*7610*/  ISETP.GT.U32.AND.EX P1, PT, R231, RZ, PT, P1 ;  /* 0x000000ffe700720c */ /* 0x000fe20003f24110 */
[----:B------:R-:W-:Y:S01]  /*7620*/  IMAD.U32 R231, RZ, RZ, UR68 ;  /* 0x00000044ffe77e24 */ /* 0x000fe2000f8e00ff */
[----:B------:R-:W-:Y:S01]  /*7630*/  SEL R10, RZ, 0x4, !P3 ;  /* 0x00000004ff0a7807 */ /* 0x000fe20005800000 */
[----:B------:R-:W-:Y:S01]  /*7640*/  FMUL R47, R47, UR16 ;  /* 0x000000102f2f7c20 */ /* 0x000fe20008400000 */
[----:B------:R-:W-:Y:S01]  /*7650*/  ISETP.GT.U32.AND.EX P6, PT, R229, RZ, PT, P6 ;  /* 0x000000ffe500720c */ /* 0x000fe20003fc4160 */
[----:B------:R-:W-:Y:S01]  /*7660*/  IMAD.U32 R229, RZ, RZ, UR67 ;  /* 0x00000043ffe57e24 */ /* 0x000fe2000f8e00ff */
[-C--:B------:R-:W-:Y:S01]  /*7670*/  ISETP.GT.U32.AND P3, PT, R198, R225.reuse, PT ;  /* 0x000000e1c600720c */ /* 0x080fe20003f64070 */
[----:B------:R-:W-:Y:S01]  /*7680*/  FMUL R48, R48, UR16 ;  /* 0x0000001030307c20 */ /* 0x000fe20008400000 */
[--C-:B------:R-:W-:Y:S01]  /*7690*/  LOP3.LUT R252, R233, 0x3c, R222.reuse, 0xfe, !PT ;  /* 0x0000003ce9fc7812 */ /* 0x100fe200078efede */
[----:B------:R-:W-:Y:S01]  /*76a0*/  FMUL R49, R49, UR16 ;  /* 0x0000001031317c20 */ /* 0x000fe20008400000 */
[----:B------:R-:W-:Y:S01]  /*76b0*/  ISETP.GT.U32.AND.EX P2, PT, R202, RZ, PT, P2 ;  /* 0x000000ffca00720c */ /* 0x000fe20003f44120 */
[----:B------:R-:W-:Y:S01]  /*76c0*/  IMAD.U32 R202, RZ, RZ, UR67 ;  /* 0x00000043ffca7e24 */ /* 0x000fe2000f8e00ff */
[----:B------:R-:W-:Y:S01]  /*76d0*/  FSEL R14, R14, -INF , !P1 ;  /* 0xff8000000e0e7808 */ /* 0x000fe20004800000 */
[----:B------:R-:W-:Y:S01]  /*76e0*/  FMUL R50, R50, UR16 ;  /* 0x0000001032327c20 */ /* 0x000fe20008400000 */
[----:B------:R-:W-:Y:S01]  /*76f0*/  SEL R198, RZ, 0x7fff8, !P4 ;  /* 0x0007fff8ffc67807 */ /* 0x000fe20006000000 */
[----:B------:R-:W-:Y:S01]  /*7700*/  FMUL R52, R52, UR16 ;  /* 0x0000001034347c20 */ /* 0x000fe20008400000 */
[--C-:B------:R-:W-:Y:S01]  /*7710*/  LOP3.LUT R200, R200, 0x3f, R222.reuse, 0xfe, !PT ;  /* 0x0000003fc8c87812 */ /* 0x100fe200078efede */
[----:B------:R-:W-:Y:S01]  /*7720*/  FMUL R51, R51, UR16 ;  /* 0x0000001033337c20 */ /* 0x000fe20008400000 */
[-C--:B------:R-:W-:Y:S01]  /*7730*/  ISETP.GT.U32.AND P1, PT, R203, R225.reuse, PT ;  /* 0x000000e1cb00720c */ /* 0x080fe20003f24070 */
[----:B------:R-:W-:Y:S01]  /*7740*/  IMAD.U32 R203, RZ, RZ, UR68 ;  /* 0x00000044ffcb7e24 */ /* 0x000fe2000f8e00ff */
[-C--:B------:R-:W-:Y:S01]  /*7750*/  ISETP.GT.U32.AND P4, PT, R252, R225.reuse, PT ;  /* 0x000000e1fc00720c */ /* 0x080fe20003f84070 */
[----:B------:R-:W-:Y:S01]  /*7760*/  FMUL R53, R53, UR16 ;  /* 0x0000001035357c20 */ /* 0x000fe20008400000 */
[----:B------:R-:W-:Y:S01]  /*7770*/  ISETP.GT.U32.AND.EX P3, PT, R231, RZ, PT, P3 ;  /* 0x000000ffe700720c */ /* 0x000fe20003f64130 */
[----:B------:R-:W-:Y:S01]  /*7780*/  IMAD.U32 R231, RZ, RZ, UR67 ;  /* 0x00000043ffe77e24 */ /* 0x000fe2000f8e00ff */
[--C-:B------:R-:W-:Y:S01]  /*7790*/  LOP3.LUT R252, R229, 0x3e, R222.reuse, 0xfe, !PT ;  /* 0x0000003ee5fc7812 */ /* 0x100fe200078efede */
[----:B------:R-:W-:Y:S01]  /*77a0*/  FMUL R55, R55, UR16 ;  /* 0x0000001037377c20 */ /* 0x000fe20008400000 */
[----:B------:R-:W-:Y:S01]  /*77b0*/  SEL R233, RZ, 0x1, !P5 ;  /* 0x00000001ffe97807 */ /* 0x000fe20006800000 */
[----:B------:R-:W-:Y:S01]  /*77c0*/  FMUL R57, R57, UR16 ;  /* 0x0000001039397c20 */ /* 0x000fe20008400000 */
[-C--:B------:R-:W-:Y:S01]  /*77d0*/  ISETP.GT.U32.AND P5, PT, R200, R225.reuse, PT ;  /* 0x000000e1c800720c */ /* 0x080fe20003fa4070 */
[----:B------:R-:W-:Y:S01]  /*77e0*/  FMUL R59, R59, UR16 ;  /* 0x000000103b3b7c20 */ /* 0x000fe20008400000 */
[----:B------:R-:W-:Y:S01]  /*77f0*/  SEL R200, RZ, 0x1fffe, !P0 ;  /* 0x0001fffeffc87807 */ /* 0x000fe20004000000 */
[----:B------:R-:W-:Y:S01]  /*7800*/  FMUL R61, R61, UR16 ;  /* 0x000000103d3d7c20 */ /* 0x000fe20008400000 */
[----:B------:R-:W-:Y:S01]  /*7810*/  LOP3.LUT R202, R202, 0x3b, R222, 0xfe, !PT ;  /* 0x0000003bcaca7812 */ /* 0x000fe200078efede */
[----:B------:R-:W-:Y:S01]  /*7820*/  FMUL R64, R64, UR16 ;  /* 0x0000001040407c20 */ /* 0x000fe20008400000 */
[----:B------:R-:W-:Y:S01]  /*7830*/  ISETP.GT.U32.AND P0, PT, R252, R225, PT ;  /* 0x000000e1fc00720c */ /* 0x000fe20003f04070 */
[----:B------:R-:W-:Y:S01]  /*7840*/  IMAD.IADD R200, R233, 0x1, R200 ;  /* 0x00000001e9c87824 */ /* 0x000fe200078e02c8 */
[----:B------:R-:W-:Y:S01]  /*7850*/  ISETP.GT.U32.AND.EX P4, PT, R203, RZ, PT, P4 ;  /* 0x000000ffcb00720c */ /* 0x000fe20003f84140 */
[----:B------:R-:W-:Y:S01]  /*7860*/  IMAD.U32 R203, RZ, RZ, UR67 ;  /* 0x00000043ffcb7e24 */ /* 0x000fe2000f8e00ff */
[----:B------:R-:W-:-:S02]  /*7870*/  LOP3.LUT R252, R231, 0x3a, R222, 0xfe, !PT ;  /* 0x0000003ae7fc7812 */ /* 0x000fc400078efede */
[----:B------:R-:W-:Y:S02]  /*7880*/  SEL R229, RZ, 0x4, !P6 ;  /* 0x00000004ffe57807 */ /* 0x000fe40007000000 */
[-C--:B------:R-:W-:Y:S02]  /*7890*/  ISETP.GT.U32.AND P6, PT, R202, R225.reuse, PT ;  /* 0x000000e1ca00720c */ /* 0x080fe40003fc4070 */
[----:B------:R-:W-:Y:S02]  /*78a0*/  SEL R202, RZ, 0x7fff8, !P2 ;  /* 0x0007fff8ffca7807 */ /* 0x000fe40005000000 */
[----:B------:R-:W-:Y:S02]  /*78b0*/  ISETP.GT.U32.AND P2, PT, R252, R225, PT ;  /* 0x000000e1fc00720c */ /* 0x000fe40003f44070 */
[----:B------:R-:W-:Y:S01]  /*78c0*/  LOP3.LUT R252, R203, 0x39, R222, 0xfe, !PT ;  /* 0x00000039cbfc7812 */ /* 0x000fe200078efede */
[----:B------:R-:W-:Y:S01]  /*78d0*/  IMAD.U32 R203, RZ, RZ, UR68 ;  /* 0x00000044ffcb7e24 */ /* 0x000fe2000f8e00ff */
[----:B------:R-:W-:-:S02]  /*78e0*/  ISETP.GT.U32.AND.EX P1, PT, R230, RZ, PT, P1 ;  /* 0x000000ffe600720c */ /* 0x000fc40003f24110 */
[----:B------:R-:W-:Y:S02]  /*78f0*/  SEL R231, RZ, 0x4, !P3 ;  /* 0x00000004ffe77807 */ /* 0x000fe40005800000 */
[----:B------:R-:W-:Y:S01]  /*7900*/  ISETP.GT.U32.AND.EX P0, PT, R203, RZ, PT, P0 ;  /* 0x000000ffcb00720c */ /* 0x000fe20003f04100 */
[----:B------:R-:W-:Y:S01]  /*7910*/  IMAD.U32 R203, RZ, RZ, UR67 ;  /* 0x00000043ffcb7e24 */ /* 0x000fe2000f8e00ff */
[----:B------:R-:W-:Y:S02]  /*7920*/  ISETP.GT.U32.AND P3, PT, R252, R225, PT ;  /* 0x000000e1fc00720c */ /* 0x000fe40003f64070 */
[----:B------:R-:W-:Y:S02]  /*7930*/  SEL R252, RZ, 0x7fff8, !P4 ;  /* 0x0007fff8fffc7807 */ /* 0x000fe40006000000 */
[----:B------:R-:W-:Y:S02]  /*7940*/  LOP3.LUT R230, R203, 0x38, R222, 0xfe, !PT ;  /* 0x00000038cbe67812 */ /* 0x000fe400078efede */
[----:B------:R-:W-:-:S02]  /*7950*/  SEL R203, RZ, 0x1fffe, !P0 ;  /* 0x0001fffeffcb7807 */ /* 0x000fc40004000000 */
[-C--:B------:R-:W-:Y:S01]  /*7960*/  ISETP.GT.U32.AND P0, PT, R204, R225.reuse, PT ;  /* 0x000000e1cc00720c */ /* 0x080fe20003f04070 */
[----:B------:R-:W-:Y:S01]  /*7970*/  IMAD.U32 R204, RZ, RZ, UR68 ;  /* 0x00000044ffcc7e24 */ /* 0x000fe2000f8e00ff */
[----:B------:R-:W-:Y:S01]  /*7980*/  ISETP.GT.U32.AND P4, PT, R230, R225, PT ;  /* 0x000000e1e600720c */ /* 0x000fe20003f84070 */
[----:B------:R-:W-:Y:S01]  /*7990*/  IMAD.U32 R230, RZ, RZ, UR68 ;  /* 0x00000044ffe67e24 */ /* 0x000fe2000f8e00ff */
[----:B------:R-:W-:Y:S02]  /*79a0*/  FSEL R15, R15, -INF , !P1 ;  /* 0xff8000000f0f7808 */ /* 0x000fe40004800000 */
[----:B------:R-:W-:Y:S01]  /*79b0*/  ISETP.GT.U32.AND.EX P6, PT, R204, RZ, PT, P6 ;  /* 0x000000ffcc00720c */ /* 0x000fe20003fc4160 */
[----:B------:R-:W-:Y:S01]  /*79c0*/  IMAD.U32 R204, RZ, RZ, UR67 ;  /* 0x00000043ffcc7e24 */ /* 0x000fe2000f8e00ff */
[C---:B------:R-:W-:Y:S02]  /*79d0*/  ISETP.GT.U32.AND.EX P2, PT, R230.reuse, RZ, PT, P2 ;  /* 0x000000ffe600720c */ /* 0x040fe40003f44120 */
[----:B------:R-:W-:-:S02]  /*79e0*/  ISETP.GT.U32.AND.EX P3, PT, R230, RZ, PT, P3 ;  /* 0x000000ffe600720c */ /* 0x000fc40003f64130 */
[----:B------:R-:W-:Y:S01]  /*79f0*/  ISETP.GT.U32.AND.EX P4, PT, R230, RZ, PT, P4 ;  /* 0x000000ffe600720c */ /* 0x000fe20003f84140 */
[----:B------:R-:W-:Y:S01]  /*7a00*/  IMAD.U32 R230, RZ, RZ, UR67 ;  /* 0x00000043ffe67e24 */ /* 0x000fe2000f8e00ff */
[--C-:B------:R-:W-:Y:S02]  /*7a10*/  LOP3.LUT R204, R204, 0x2f, R222.reuse, 0xfe, !PT ;  /* 0x0000002fcccc7812 */ /* 0x100fe400078efede */
[----:B------:R-:W-:Y:S02]  /*7a20*/  ISETP.GT.U32.AND.EX P0, PT, R234, RZ, PT, P0 ;  /* 0x000000ffea00720c */ /* 0x000fe40003f04100 */
[----:B------:R-:W-:Y:S02]  /*7a30*/  LOP3.LUT R230, R230, 0x2e, R222, 0xfe, !PT ;  /* 0x0000002ee6e67812 */ /* 0x000fe400078efede */
[----:B------:R-:W-:Y:S02]  /*7a40*/  ISETP.GT.U32.AND P1, PT, R204, R225, PT ;  /* 0x000000e1cc00720c */ /* 0x000fe40003f24070 */
[----:B------:R-:W-:-:S02]  /*7a50*/  SEL R204, RZ, 0x1, !P6 ;  /* 0x00000001ffcc7807 */ /* 0x000fc40007000000 */
[-C--:B------:R-:W-:Y:S02]  /*7a60*/  ISETP.GT.U32.AND P6, PT, R230, R225.reuse, PT ;  /* 0x000000e1e600720c */ /* 0x080fe40003fc4070 */
[----:B------:R-:W-:Y:S02]  /*7a70*/  SEL R230, RZ, 0x1fffe, !P2 ;  /* 0x0001fffeffe67807 */ /* 0x000fe40005000000 */
[-C--:B------:R-:W-:Y:S02]  /*7a80*/  ISETP.GT.U32.AND P2, PT, R232, R225.reuse, PT ;  /* 0x000000e1e800720c */ /* 0x080fe40003f44070 */
[----:B------:R-:W-:Y:S01]  /*7a90*/  SEL R232, RZ, 0x4, !P3 ;  /* 0x00000004ffe87807 */ /* 0x000fe20005800000 */
[----:B------:R-:W-:Y:S01]  /*7aa0*/  IMAD.IADD R204, R204, 0x1, R230 ;  /* 0x00000001cccc7824 */ /* 0x000fe200078e02e6 */
[----:B------:R-:W-:Y:S02]  /*7ab0*/  ISETP.GT.U32.AND P3, PT, R226, R225, PT ;  /* 0x000000e1e200720c */ /* 0x000fe40003f64070 */
[----:B------:R-:W-:-:S02]  /*7ac0*/  FSEL R16, R16, -INF , !P0 ;  /* 0xff80000010107808 */ /* 0x000fc40004000000 */
[-C--:B------:R-:W-:Y:S01]  /*7ad0*/  ISETP.GT.U32.AND P0, PT, R205, R225.reuse, PT ;  /* 0x000000e1cd00720c */ /* 0x080fe20003f04070 */
[----:B------:R-:W-:Y:S01]  /*7ae0*/  IMAD.U32 R205, RZ, RZ, UR67 ;  /* 0x00000043ffcd7e24 */ /* 0x000fe2000f8e00ff */
[----:B------:R-:W-:Y:S02]  /*7af0*/  ISETP.GT.U32.AND.EX P3, PT, R249, RZ, PT, P3 ;  /* 0x000000fff900720c */ /* 0x000fe40003f64130 */
[----:B------:R-:W-:Y:S02]  /*7b00*/  ISETP.GT.U32.AND.EX P0, PT, R248, RZ, PT, P0 ;  /* 0x000000fff800720c */ /* 0x000fe40003f04100 */
[----:B------:R-:W-:Y:S02]  /*7b10*/  ISETP.GT.U32.AND.EX P2, PT, R228, RZ, PT, P2 ;  /* 0x000000ffe400720c */ /* 0x000fe40003f44120 */
[----:B------:R-:W-:Y:S02]  /*7b20*/  FSEL R18, R18, -INF , !P3 ;  /* 0xff80000012127808 */ /* 0x000fe40005800000 */
[----:B------:R-:W-:Y:S01]  /*7b30*/  ISETP.GT.U32.AND P3, PT, R207, R225, PT ;  /* 0x000000e1cf00720c */ /* 0x000fe20003f64070 */
[----:B------:R-:W-:Y:S01]  /*7b40*/  IMAD.U32 R207, RZ, RZ, UR67 ;  /* 0x00000043ffcf7e24 */ /* 0x000fe2000f8e00ff */
[----:B------:R-:W-:-:S02]  /*7b50*/  FSEL R19, R19, -INF , !P0 ;  /* 0xff80000013137808 */ /* 0x000fc40004000000 */
[-C--:B------:R-:W-:Y:S02]  /*7b60*/  ISETP.GT.U32.AND P0, PT, R208, R225.reuse, PT ;  /* 0x000000e1d000720c */ /* 0x080fe40003f04070 */
[----:B------:R-:W-:Y:S02]  /*7b70*/  FSEL R17, R17, -INF , !P2 ;  /* 0xff80000011117808 */ /* 0x000fe40005000000 */
[----:B------:R-:W-:Y:S02]  /*7b80*/  ISETP.GT.U32.AND P2, PT, R206, R225, PT ;  /* 0x000000e1ce00720c */ /* 0x000fe40003f44070 */
[----:B------:R-:W-:Y:S02]  /*7b90*/  ISETP.GT.U32.AND.EX P3, PT, R246, RZ, PT, P3 ;  /* 0x000000fff600720c */ /* 0x000fe40003f64130 */
[----:B------:R-:W-:Y:S01]  /*7ba0*/  ISETP.GT.U32.AND.EX P0, PT, R245, RZ, PT, P0 ;  /* 0x000000fff500720c */ /* 0x000fe20003f04100 */
[----:B------:R-:W-:Y:S01]  /*7bb0*/  IMAD.U32 R245, RZ, RZ, UR67 ;  /* 0x00000043fff57e24 */ /* 0x000fe2000f8e00ff */
[----:B------:R-:W-:Y:S01]  /*7bc0*/  ISETP.GT.U32.AND.EX P2, PT, R247, RZ, PT, P2 ;  /* 0x000000fff700720c */ /* 0x000fe20003f44120 */
[----:B------:R-:W-:Y:S01]  /*7bd0*/  IMAD.U32 R247, RZ, RZ, UR67 ;  /* 0x00000043fff77e24 */ /* 0x000fe2000f8e00ff */
[----:B------:R-:W-:-:S02]  /*7be0*/  FSEL R21, R21, -INF , !P3 ;  /* 0xff80000015157808 */ /* 0x000fc40005800000 */
[-C--:B------:R-:W-:Y:S02]  /*7bf0*/  ISETP.GT.U32.AND P3, PT, R210, R225.reuse, PT ;  /* 0x000000e1d200720c */ /* 0x080fe40003f64070 */
[----:B------:R-:W-:Y:S02]  /*7c00*/  FSEL R22, R22, -INF , !P0 ;  /* 0xff80000016167808 */ /* 0x000fe40004000000 */
[-C--:B------:R-:W-:Y:S01]  /*7c10*/  ISETP.GT.U32.AND P0, PT, R211, R225.reuse, PT ;  /* 0x000000e1d300720c */ /* 0x080fe20003f04070 */
[----:B------:R-:W-:Y:S01]  /*7c20*/  IMAD.U32 R211, RZ, RZ, UR67 ;  /* 0x00000043ffd37e24 */ /* 0x000fe2000f8e00ff */
[----:B------:R-:W-:Y:S02]  /*7c30*/  FSEL R20, R20, -INF , !P2 ;  /* 0xff80000014147808 */ /* 0x000fe40005000000 */
[----:B------:R-:W-:Y:S01]  /*7c40*/  ISETP.GT.U32.AND P2, PT, R209, R225, PT ;  /* 0x000000e1d100720c */ /* 0x000fe20003f44070 */
[----:B------:R-:W-:Y:S01]  /*7c50*/  IMAD.U32 R209, RZ, RZ, UR67 ;  /* 0x00000043ffd17e24 */ /* 0x000fe2000f8e00ff */
[----:B------:R-:W-:Y:S01]  /*7c60*/  ISETP.GT.U32.AND.EX P3, PT, R243, RZ, PT, P3 ;  /* 0x000000fff300720c */ /* 0x000fe20003f64130 */
[----:B------:R-:W-:Y:S01]  /*7c70*/  IMAD.U32 R243, RZ, RZ, UR67 ;  /* 0x00000043fff37e24 */ /* 0x000fe2000f8e00ff */
[----:B------:R-:W-:Y:S01]  /*7c80*/  ISETP.GT.U32.AND.EX P0, PT, R241, RZ, PT, P0 ;  /* 0x000000fff100720c */ /* 0x000fe20003f04100 */
[----:B------:R-:W-:Y:S01]  /*7c90*/  IMAD.U32 R241, RZ, RZ, UR67 ;  /* 0x00000043fff17e24 */ /* 0x000fe2000f8e00ff */
[----:B------:R-:W-:-:S02]  /*7ca0*/  ISETP.GT.U32.AND.EX P2, PT, R244, RZ, PT, P2 ;  /* 0x000000fff400720c */ /* 0x000fc40003f44120 */
[----:B------:R-:W-:Y:S02]  /*7cb0*/  FSEL R24, R24, -INF , !P3 ;  /* 0xff80000018187808 */ /* 0x000fe40005800000 */
[-C--:B------:R-:W-:Y:S01]  /*7cc0*/  ISETP.GT.U32.AND P3, PT, R213, R225.reuse, PT ;  /* 0x000000e1d500720c */ /* 0x080fe20003f64070 */
[----:B------:R-:W-:Y:S01]  /*7cd0*/  IMAD.U32 R213, RZ, RZ, UR67 ;  /* 0x00000043ffd57e24 */ /* 0x000fe2000f8e00ff */
[----:B------:R-:W-:Y:S02]  /*7ce0*/  FSEL R25, R25, -INF , !P0 ;  /* 0xff80000019197808 */ /* 0x000fe40004000000 */
[-C--:B------:R-:W-:Y:S02]  /*7cf0*/  ISETP.GT.U32.AND P0, PT, R214, R225.reuse, PT ;  /* 0x000000e1d600720c */ /* 0x080fe40003f04070 */
[----:B------:R-:W-:Y:S02]  /*7d00*/  FSEL R23, R23, -INF , !P2 ;  /* 0xff80000017177808 */ /* 0x000fe40005000000 */
[----:B------:R-:W-:-:S02]  /*7d10*/  ISETP.GT.U32.AND P2, PT, R212, R225, PT ;  /* 0x000000e1d400720c */ /* 0x000fc40003f44070 */
[----:B------:R-:W-:Y:S02]  /*7d20*/  ISETP.GT.U32.AND.EX P3, PT, R240, RZ, PT, P3 ;  /* 0x000000fff000720c */ /* 0x000fe40003f64130 */
[----:B------:R-:W-:Y:S02]  /*7d30*/  ISETP.GT.U32.AND.EX P0, PT, R238, RZ, PT, P0 ;  /* 0x000000ffee00720c */ /* 0x000fe40003f04100 */
[----:B------:R-:W-:Y:S02]  /*7d40*/  ISETP.GT.U32.AND.EX P2, PT, R242, RZ, PT, P2 ;  /* 0x000000fff200720c */ /* 0x000fe40003f44120 */
[----:B------:R-:W-:Y:S02]  /*7d50*/  FSEL R27, R27, -INF , !P3 ;  /* 0xff8000001b1b7808 */ /* 0x000fe40005800000 */
[----:B------:R-:W-:Y:S02]  /*7d60*/  ISETP.GT.U32.AND P3, PT, R216, R225, PT ;  /* 0x000000e1d800720c */ /* 0x000fe40003f64070 */
[----:B------:R-:W-:-:S02]  /*7d70*/  FSEL R28, R28, -INF , !P0 ;  /* 0xff8000001c1c7808 */ /* 0x000fc40004000000 */
[-C--:B------:R-:W-:Y:S01]  /*7d80*/  ISETP.GT.U32.AND P0, PT, R217, R225.reuse, PT ;  /* 0x000000e1d900720c */ /* 0x080fe20003f04070 */
[----:B------:R-:W-:Y:S01]  /*7d90*/  IMAD.U32 R217, RZ, RZ, UR67 ;  /* 0x00000043ffd97e24 */ /* 0x000fe2000f8e00ff */
[----:B------:R-:W-:Y:S02]  /*7da0*/  FSEL R26, R26, -INF , !P2 ;  /* 0xff8000001a1a7808 */ /* 0x000fe40005000000 */
[----:B------:R-:W-:Y:S01]  /*7db0*/  ISETP.GT.U32.AND P2, PT, R215, R225, PT ;  /* 0x000000e1d700720c */ /* 0x000fe20003f44070 */
[----:B------:R-:W-:Y:S01]  /*7dc0*/  IMAD.U32 R215, RZ, RZ, UR67 ;  /* 0x00000043ffd77e24 */ /* 0x000fe2000f8e00ff */
[----:B------:R-:W-:Y:S01]  /*7dd0*/  ISETP.GT.U32.AND.EX P3, PT, R237, RZ, PT, P3 ;  /* 0x000000ffed00720c */ /* 0x000fe20003f64130 */
[----:B------:R-:W-:Y:S01]  /*7de0*/  IMAD.U32 R237, RZ, RZ, UR67 ;  /* 0x00000043ffed7e24 */ /* 0x000fe2000f8e00ff */
[----:B------:R-:W-:Y:S02]  /*7df0*/  ISETP.GT.U32.AND.EX P0, PT, R236, RZ, PT, P0 ;  /* 0x000000ffec00720c */ /* 0x000fe40003f04100 */
[----:B------:R-:W-:Y:S01]  /*7e00*/  ISETP.GT.U32.AND.EX P2, PT, R239, RZ, PT, P2 ;  /* 0x000000ffef00720c */ /* 0x000fe20003f44120 */
[----:B------:R-:W-:Y:S01]  /*7e10*/  IMAD.U32 R239, RZ, RZ, UR67 ;  /* 0x00000043ffef7e24 */ /* 0x000fe2000f8e00ff */
[----:B------:R-:W-:-:S02]  /*7e20*/  FSEL R30, R30, -INF , !P3 ;  /* 0xff8000001e1e7808 */ /* 0x000fc40005800000 */
[-C--:B------:R-:W-:Y:S02]  /*7e30*/  ISETP.GT.U32.AND P3, PT, R219, R225.reuse, PT ;  /* 0x000000e1db00720c */ /* 0x080fe40003f64070 */
[----:B------:R-:W-:Y:S02]  /*7e40*/  FSEL R31, R31, -INF , !P0 ;  /* 0xff8000001f1f7808 */ /* 0x000fe40004000000 */
[-C--:B------:R-:W-:Y:S02]  /*7e50*/  ISETP.GT.U32.AND P0, PT, R220, R225.reuse, PT ;  /* 0x000000e1dc00720c */ /* 0x080fe40003f04070 */
[----:B------:R-:W-:Y:S02]  /*7e60*/  FSEL R29, R29, -INF , !P2 ;  /* 0xff8000001d1d7808 */ /* 0x000fe40005000000 */
[----:B------:R-:W-:Y:S02]  /*7e70*/  ISETP.GT.U32.AND P2, PT, R218, R225, PT ;  /* 0x000000e1da00720c */ /* 0x000fe40003f44070 */
[----:B------:R-:W-:-:S02]  /*7e80*/  ISETP.GT.U32.AND.EX P3, PT, R223, RZ, PT, P3 ;  /* 0x000000ffdf00720c */ /* 0x000fc40003f64130 */
[--C-:B------:R-:W-:Y:S02]  /*7e90*/  LOP3.LUT R208, R243, 0x21, R222.reuse, 0xfe, !PT ;  /* 0x00000021f3d07812 */ /* 0x100fe400078efede */
[----:B------:R-:W-:Y:S02]  /*7ea0*/  ISETP.GT.U32.AND.EX P0, PT, R224, RZ, PT, P0 ;  /* 0x000000ffe000720c */ /* 0x000fe40003f04100 */
[--C-:B------:R-:W-:Y:S02]  /*7eb0*/  LOP3.LUT R242, R245, 0x20, R222.reuse, 0xfe, !PT ;  /* 0x00000020f5f27812 */ /* 0x100fe400078efede */
[--C-:B------:R-:W-:Y:S02]  /*7ec0*/  LOP3.LUT R216, R205, 0x2d, R222.reuse, 0xfe, !PT ;  /* 0x0000002dcdd87812 */ /* 0x100fe400078efede */
[--C-:B------:R-:W-:Y:S02]  /*7ed0*/  LOP3.LUT R212, R207, 0x2c, R222.reuse, 0xfe, !PT ;  /* 0x0000002ccfd47812 */ /* 0x100fe400078efede */
[----:B------:R-:W-:-:S02]  /*7ee0*/  LOP3.LUT R210, R209, 0x2b, R222, 0xfe, !PT ;  /* 0x0000002bd1d27812 */ /* 0x000fc400078efede */
[--C-:B------:R-:W-:Y:S02]  /*7ef0*/  LOP3.LUT R214, R211, 0x29, R222.reuse, 0xfe, !PT ;  /* 0x00000029d3d67812 */ /* 0x100fe400078efede */
[--C-:B------:R-:W-:Y:S02]  /*7f00*/  LOP3.LUT R234, R213, 0x28, R222.reuse, 0xfe, !PT ;  /* 0x00000028d5ea7812 */ /* 0x100fe400078efede */
[--C-:B------:R-:W-:Y:S02]  /*7f10*/  LOP3.LUT R218, R215, 0x27, R222.reuse, 0xfe, !PT ;  /* 0x00000027d7da7812 */ /* 0x100fe400078efede */
[--C-:B------:R-:W-:Y:S02]  /*7f20*/  LOP3.LUT R236, R217, 0x25, R222.reuse, 0xfe, !PT ;  /* 0x00000025d9ec7812 */ /* 0x100fe400078efede */
[--C-:B------:R-:W-:Y:S02]  /*7f30*/  LOP3.LUT R206, R237, 0x24, R222.reuse, 0xfe, !PT ;  /* 0x00000024edce7812 */ /* 0x100fe400078efede */
[----:B------:R-:W-:-:S02]  /*7f40*/  LOP3.LUT R238, R239, 0x23, R222, 0xfe, !PT ;  /* 0x00000023efee7812 */ /* 0x000fc400078efede */
[--C-:B------:R-:W-:Y:S02]  /*7f50*/  LOP3.LUT R240, R241, 0x22, R222.reuse, 0xfe, !PT ;  /* 0x00000022f1f07812 */ /* 0x100fe400078efede */
[--C-:B------:R-:W-:Y:S02]  /*7f60*/  LOP3.LUT R228, R247, 0x26, R222.reuse, 0xfe, !PT ;  /* 0x00000026f7e47812 */ /* 0x100fe400078efede */
[----:B------:R-:W-:Y:S02]  /*7f70*/  ISETP.GT.U32.AND.EX P2, PT, R235, RZ, PT, P2 ;  /* 0x000000ffeb00720c */ /* 0x000fe40003f44120 */
[----:B------:R-:W-:Y:S02]  /*7f80*/  FSEL R33, R33, -INF , !P3 ;  /* 0xff80000021217808 */ /* 0x000fe40005800000 */
[----:B------:R-:W-:Y:S01]  /*7f90*/  LOP3.LUT R222, R205, 0x2a, R222, 0xfe, !PT ;  /* 0x0000002acdde7812 */ /* 0x000fe200078efede */
[----:B------:R-:W-:Y:S01]  /*7fa0*/  IMAD.U32 R205, RZ, RZ, UR68 ;  /* 0x00000044ffcd7e24 */ /* 0x000fe2000f8e00ff */
[----:B------:R-:W-:-:S02]  /*7fb0*/  ISETP.GT.U32.AND P3, PT, R208, R225, PT ;  /* 0x000000e1d000720c */ /* 0x000fc40003f64070 */
[----:B------:R-:W-:Y:S01]  /*7fc0*/  FSEL R208, R34, -INF , !P0 ;  /* 0xff80000022d07808 */ /* 0x000fe20004000000 */
[----:B------:R-:W-:Y:S01]  /*7fd0*/  IMAD.U32 R34, RZ, RZ, UR68 ;  /* 0x00000044ff227e24 */ /* 0x000fe2000f8e00ff */
[-C--:B------:R-:W-:Y:S02]  /*7fe0*/  ISETP.GT.U32.AND P0, PT, R242, R225.reuse, PT ;  /* 0x000000e1f200720c */ /* 0x080fe40003f04070 */
[----:B------:R-:W-:Y:S02]  /*7ff0*/  FSEL R32, R32, -INF , !P2 ;  /* 0xff80000020207808 */ /* 0x000fe40005000000 */
[----:B------:R-:W-:Y:S02]  /*8000*/  ISETP.GT.U32.AND P2, PT, R221, R225, PT ;  /* 0x000000e1dd00720c */ /* 0x000fe40003f44070 */
[----:B------:R-:W-:Y:S02]  /*8010*/  ISETP.GT.U32.AND.EX P0, PT, R205, RZ, PT, P0 ;  /* 0x000000ffcd00720c */ /* 0x000fe40003f04100 */
[----:B------:R-:W-:-:S02]  /*8020*/  ISETP.GT.U32.AND.EX P2, PT, R227, RZ, PT, P2 ;  /* 0x000000ffe300720c */ /* 0x000fc40003f44120 */
[----:B------:R-:W-:Y:S02]  /*8030*/  ISETP.GT.U32.AND.EX P3, PT, R34, RZ, PT, P3 ;  /* 0x000000ff2200720c */ /* 0x000fe40003f64130 */
[----:B------:R-:W-:Y:S01]  /*8040*/  FSEL R207, R36, -INF , !P0 ;  /* 0xff80000024cf7808 */ /* 0x000fe20004000000 */
[----:B------:R-:W-:Y:S01]  /*8050*/  IMAD.U32 R36, RZ, RZ, UR68 ;  /* 0x00000044ff247e24 */ /* 0x000fe2000f8e00ff */
[-C--:B------:R-:W-:Y:S02]  /*8060*/  ISETP.GT.U32.AND P0, PT, R206, R225.reuse, PT ;  /* 0x000000e1ce00720c */ /* 0x080fe40003f04070 */
[----:B------:R-:W-:Y:S02]  /*8070*/  FSEL R35, R35, -INF , !P2 ;  /* 0xff80000023237808 */ /* 0x000fe40005000000 */
[----:B------:R-:W-:Y:S02]  /*8080*/  FSEL R206, R37, -INF , !P3 ;  /* 0xff80000025ce7808 */ /* 0x000fe40005800000 */
[----:B------:R-:W-:-:S02]  /*8090*/  ISETP.GT.U32.AND P2, PT, R240, R225, PT ;  /* 0x000000e1f000720c */ /* 0x000fc40003f44070 */
[-C--:B------:R-:W-:Y:S02]  /*80a0*/  ISETP.GT.U32.AND P3, PT, R238, R225.reuse, PT ;  /* 0x000000e1ee00720c */ /* 0x080fe40003f64070 */
[----:B------:R-:W-:Y:S02]  /*80b0*/  ISETP.GT.U32.AND.EX P2, PT, R34, RZ, PT, P2 ;  /* 0x000000ff2200720c */ /* 0x000fe40003f44120 */
[----:B------:R-:W-:Y:S02]  /*80c0*/  ISETP.GT.U32.AND.EX P3, PT, R36, RZ, PT, P3 ;  /* 0x000000ff2400720c */ /* 0x000fe40003f64130 */
[----:B------:R-:W-:Y:S01]  /*80d0*/  FSEL R37, R38, -INF , !P2 ;  /* 0xff80000026257808 */ /* 0x000fe20005000000 */
[----:B------:R-:W-:Y:S01]  /*80e0*/  IMAD.U32 R38, RZ, RZ, UR68 ;  /* 0x00000044ff267e24 */ /* 0x000fe2000f8e00ff */
[----:B------:R-:W-:Y:S01]  /*80f0*/  FSEL R205, R39, -INF , !P3 ;  /* 0xff80000027cd7808 */ /* 0x000fe20005800000 */
[----:B------:R-:W-:Y:S01]  /*8100*/  FMUL R39, R41, UR16 ;  /* 0x0000001029277c20 */ /* 0x000fe20008400000 */
[-C--:B------:R-:W-:Y:S01]  /*8110*/  ISETP.GT.U32.AND P2, PT, R236, R225.reuse, PT ;  /* 0x000000e1ec00720c */ /* 0x080fe20003f44070 */
[----:B------:R-:W-:Y:S01]  /*8120*/  FMUL R41, R44, UR16 ;  /* 0x000000102c297c20 */ /* 0x000fe20008400000 */
[----:B------:R-:W-:-:S02]  /*8130*/  ISETP.GT.U32.AND P3, PT, R234, R225, PT ;  /* 0x000000e1ea00720c */ /* 0x000fc40003f64070 */
[C---:B------:R-:W-:Y:S02]  /*8140*/  ISETP.GT.U32.AND.EX P2, PT, R36.reuse, RZ, PT, P2 ;  /* 0x000000ff2400720c */ /* 0x040fe40003f44120 */
[----:B------:R-:W-:Y:S02]  /*8150*/  ISETP.GT.U32.AND.EX P3, PT, R36, RZ, PT, P3 ;  /* 0x000000ff2400720c */ /* 0x000fe40003f64130 */
[----:B------:R-:W-:Y:S02]  /*8160*/  FSEL R39, R39, -INF , !P2 ;  /* 0xff80000027277808 */ /* 0x000fe40005000000 */
[----:B------:R-:W-:Y:S02]  /*8170*/  FSEL R41, R41, -INF , !P3 ;  /* 0xff80000029297808 */ /* 0x000fe40005800000 */
[-C--:B------:R-:W-:Y:S02]  /*8180*/  ISETP.GT.U32.AND P2, PT, R228, R225.reuse, PT ;  /* 0x000000e1e400720c */ /* 0x080fe40003f44070 */
[----:B------:R-:W-:-:S02]  /*8190*/  ISETP.GT.U32.AND P3, PT, R222, R225, PT ;  /* 0x000000e1de00720c */ /* 0x000fc40003f64070 */
[C---:B------:R-:W-:Y:S02]  /*81a0*/  ISETP.GT.U32.AND.EX P2, PT, R38.reuse, RZ, PT, P2 ;  /* 0x000000ff2600720c */ /* 0x040fe40003f44120 */
[----:B------:R-:W-:Y:S02]  /*81b0*/  ISETP.GT.U32.AND.EX P3, PT, R38, RZ, PT, P3 ;  /* 0x000000ff2600720c */ /* 0x000fe40003f64130 */
[----:B------:R-:W-:Y:S02]  /*81c0*/  FMNMX3 R38, R201, R4, R5, !PT ;  /* 0x00000004c9267276 */ /* 0x000fe40007800005 */
[----:B------:R-:W-:Y:S01]  /*81d0*/  ISETP.GT.U32.AND.EX P0, PT, R34, RZ, PT, P0 ;  /* 0x000000ff2200720c */ /* 0x000fe20003f04100 */
[----:B------:R-:W-:Y:S01]  /*81e0*/  FMUL R34, R40, UR16 ;  /* 0x0000001028227c20 */ /* 0x000fe20008400000 */
[----:B------:R-:W-:Y:S01]  /*81f0*/  FMNMX3 R38, R38, R7, R6, !PT ;  /* 0x0000000726267276 */ /* 0x000fe20007800006 */
[----:B------:R-:W-:Y:S01]  /*8200*/  FMUL R40, R43, UR16 ;  /* 0x000000102b287c20 */ /* 0x000fe20008400000 */
[----:B------:R-:W-:Y:S01]  /*8210*/  ISETP.GT.U32.AND.EX P5, PT, R36, RZ, PT, P5 ;  /* 0x000000ff2400720c */ /* 0x000fe20003fa4150 */
[----:B------:R-:W-:Y:S01]  /*8220*/  IMAD.U32 R43, RZ, RZ, UR68 ;  /* 0x00000044ff2b7e24 */ /* 0x000fe2000f8e00ff */
[----:B------:R-:W-:-:S02]  /*8230*/  FMNMX3 R38, R38, R9, R8, !PT ;  /* 0x0000000926267276 */ /* 0x000fc40007800008 */
[----:B------:R-:W-:Y:S02]  /*8240*/  FSEL R34, R34, -INF , !P0 ;  /* 0xff80000022227808 */ /* 0x000fe40004000000 */
[----:B------:R-:W-:Y:S02]  /*8250*/  FMNMX3 R38, R38, R11, R12, !PT ;  /* 0x0000000b26267276 */ /* 0x000fe4000780000c */
[----:B------:R-:W-:Y:S02]  /*8260*/  ISETP.GT.U32.AND P0, PT, R218, R225, PT ;  /* 0x000000e1da00720c */ /* 0x000fe40003f04070 */
[----:B------:R-:W-:Y:S02]  /*8270*/  FMNMX3 R38, R38, R13, R14, !PT ;  /* 0x0000000d26267276 */ /* 0x000fe4000780000e */
[----:B------:R-:W-:Y:S02]  /*8280*/  ISETP.GT.U32.AND.EX P0, PT, R36, RZ, PT, P0 ;  /* 0x000000ff2400720c */ /* 0x000fe40003f04100 */
[----:B------:R-:W-:-:S02]  /*8290*/  FMNMX3 R38, R38, R15, R16, !PT ;  /* 0x0000000f26267276 */ /* 0x000fc40007800010 */
[----:B------:R-:W-:Y:S02]  /*82a0*/  SEL R36, RZ, 0x1, !P5 ;  /* 0x00000001ff247807 */ /* 0x000fe40006800000 */
[----:B------:R-:W-:Y:S02]  /*82b0*/  FMNMX3 R38, R38, R17, R18, !PT ;  /* 0x0000001126267276 */ /* 0x000fe40007800012 */
[----:B------:R-:W-:Y:S01]  /*82c0*/  FSEL R44, R42, -INF , !P2 ;  /* 0xff8000002a2c7808 */ /* 0x000fe20005000000 */
[----:B------:R-:W-:Y:S01]  /*82d0*/  IMAD.IADD R36, R36, 0x1, R203 ;  /* 0x0000000124247824 */ /* 0x000fe200078e02cb */
[----:B------:R-:W-:Y:S01]  /*82e0*/  FMNMX3 R38, R38, R19, R20, !PT ;  /* 0x0000001326267276 */ /* 0x000fe20007800014 */
[----:B------:R-:W-:Y:S01]  /*82f0*/  FMUL R42, R45, UR16 ;  /* 0x000000102d2a7c20 */ /* 0x000fe20008400000 */
[----:B------:R-:W-:Y:S02]  /*8300*/  LOP3.LUT R45, R250, 0x3, RZ, 0xc0, !PT ;  /* 0x00000003fa2d7812 */ /* 0x000fe400078ec0ff */
[----:B------:R-:W-:-:S02]  /*8310*/  FMNMX3 R38, R38, R21, R22, !PT ;  /* 0x0000001526267276 */ /* 0x000fc40007800016 */
[----:B------:R-:W-:Y:S02]  /*8320*/  LOP3.LUT R36, R36, 0x3, RZ, 0xc0, !PT ;  /* 0x0000000324247812 */ /* 0x000fe400078ec0ff */
[----:B------:R-:W-:Y:S02]  /*8330*/  FMNMX3 R38, R38, R23, R24, !PT ;  /* 0x0000001726267276 */ /* 0x000fe40007800018 */
[----:B------:R-:W-:Y:S02]  /*8340*/  SEL R226, RZ, 0x7fff8, !P4 ;  /* 0x0007fff8ffe27807 */ /* 0x000fe40006000000 */
[----:B------:R-:W-:Y:S02]  /*8350*/  FMNMX3 R38, R38, R25, R26, !PT ;  /* 0x0000001926267276 */ /* 0x000fe4000780001a */
[----:B------:R-:W-:Y:S02]  /*8360*/  LOP3.LUT R203, R204, 0x3, RZ, 0xc0, !PT ;  /* 0x00000003cccb7812 */ /* 0x000fe400078ec0ff */
[----:B------:R-:W-:Y:S01]  /*8370*/  IADD3 R10, PT, PT, R45, R198, R10 ;  /* 0x000000c62d0a7210 */ /* 0x000fe20007ffe00a */
[----:B------:R-:W-:Y:S01]  /*8380*/  IMAD.U32 R45, RZ, RZ, UR68 ;  /* 0x00000044ff2d7e24 */ /* 0x000fe2000f8e00ff */
[----:B------:R-:W-:Y:S01]  /*8390*/  IADD3 R36, PT, PT, R36, R252, R231 ;  /* 0x000000fc24247210 */ /* 0x000fe20007ffe0e7 */
[----:B------:R-:W-:Y:S01]  /*83a0*/  IMAD.U32 R198, RZ, RZ, UR68 ;  /* 0x00000044ffc67e24 */ /* 0x000fe2000f8e00ff */
[----:B------:R-:W-:Y:S01]  /*83b0*/  FMNMX3 R38, R38, R27, R28, !PT ;  /* 0x0000001b26267276 */ /* 0x000fe2000780001c */
[----:B------:R-:W-:Y:S01]  /*83c0*/  IMAD.SHL.U32 R10, R10, 0x100, RZ ;  /* 0x000001000a0a7824 */ /* 0x000fe200078e00ff */
[----:B------:R-:W-:-:S02]  /*83d0*/  IADD3 R203, PT, PT, R203, R226, R232 ;  /* 0x000000e2cbcb7210 */ /* 0x000fc40007ffe0e8 */
[----:B------:R-:W-:Y:S02]  /*83e0*/  LOP3.LUT R36, R36, 0xf, RZ, 0xc0, !PT ;  /* 0x0000000f24247812 */ /* 0x000fe400078ec0ff */
[----:B------:R-:W-:Y:S02]  /*83f0*/  FMNMX3 R38, R38, R29, R30, !PT ;  /* 0x0000001d26267276 */ /* 0x000fe4000780001e */
[----:B------:R-:W-:Y:S01]  /*8400*/  LOP3.LUT R200, R200, 0x3, RZ, 0xc0, !PT ;  /* 0x00000003c8c87812 */ /* 0x000fe200078ec0ff */
[----:B------:R-:W-:Y:S01]  /*8410*/  IMAD R36, R203, 0x10, R36 ;  /* 0x00000010cb247824 */ /* 0x000fe200078e0224 */
[----:B------:R-:W-:Y:S02]  /*8420*/  FMNMX3 R38, R38, R31, R32, !PT ;  /* 0x0000001f26267276 */ /* 0x000fe40007800020 */
[----:B------:R-:W-:Y:S02]  /*8430*/  IADD3 R229, PT, PT, R200, R202, R229 ;  /* 0x000000cac8e57210 */ /* 0x000fe40007ffe0e5 */
[----:B------:R-:W-:-:S02]  /*8440*/  LOP3.LUT R10, R10, 0xf00, RZ, 0xe2, !PT ;  /* 0x00000f000a0a7812 */ /* 0x000fc400078ee2ff */
[----:B------:R-:W-:Y:S02]  /*8450*/  FSEL R40, R40, -INF , !P0 ;  /* 0xff80000028287808 */ /* 0x000fe40004000000 */
[----:B------:R-:W-:Y:S01]  /*8460*/  ISETP.GT.U32.AND P0, PT, R214, R225, PT ;  /* 0x000000e1d600720c */ /* 0x000fe20003f04070 */
[----:B------:R-:W-:Y:S01]  /*8470*/  IMAD R10, R229, 0x1000, R10 ;  /* 0x00001000e50a7824 */ /* 0x000fe200078e020a */
[----:B------:R-:W-:Y:S02]  /*8480*/  FMNMX3 R38, R38, R33, R208, !PT ;  /* 0x0000002126267276 */ /* 0x000fe400078000d0 */
[----:B------:R-:W-:Y:S02]  /*8490*/  ISETP.GT.U32.AND.EX P1, PT, R45, RZ, PT, P1 ;  /* 0x000000ff2d00720c */ /* 0x000fe40003f24110 */
[----:B------:R-:W-:Y:S01]  /*84a0*/  LOP3.LUT R45, R36, 0xff, RZ, 0xc0, !PT ;  /* 0x000000ff242d7812 */ /* 0x000fe200078ec0ff */
[----:B------:R-:W-:Y:S01]  /*84b0*/  IMAD.U32 R36, RZ, RZ, UR68 ;  /* 0x00000044ff247e24 */ /* 0x000fe2000f8e00ff */
[----:B------:R-:W-:Y:S01]  /*84c0*/  ISETP.GT.U32.AND.EX P0, PT, R43, RZ, PT, P0 ;  /* 0x000000ff2b00720c */ /* 0x000fe20003f04100 */
[----:B------:R-:W-:Y:S01]  /*84d0*/  FMUL R43, R46, UR16 ;  /* 0x000000102e2b7c20 */ /* 0x000fe20008400000 */
[----:B------:R-:W-:Y:S01]  /*84e0*/  FMNMX3 R38, R38, R35, R207, !PT ;  /* 0x0000002326267276 */ /* 0x000fe200078000cf */
[----:B------:R-:W-:Y:S01]  /*84f0*/  IMAD.IADD R10, R10, 0x1, R45 ;  /* 0x000000010a0a7824 */ /* 0x000fe200078e022d */
[----:B------:R-:W-:Y:S01]  /*8500*/  FSEL R42, R42, -INF , !P0 ;  /* 0xff8000002a2a7808 */ /* 0x000fe20004000000 */
[----:B------:R-:W-:Y:S01]  /*8510*/  IMAD.U32 R45, RZ, RZ, UR68 ;  /* 0x00000044ff2d7e24 */ /* 0x000fe2000f8e00ff */
[----:B------:R-:W-:Y:S01]  /*8520*/  FMNMX3 R38, R38, R206, R37, !PT ;  /* 0x000000ce26267276 */ /* 0x000fe20007800025 */
[----:B------:R-:W-:Y:S01]  /*8530*/  IMAD.U32 R46, RZ, RZ, UR68 ;  /* 0x00000044ff2e7e24 */ /* 0x000fe2000f8e00ff */
[----:B------:R-:W-:-:S02]  /*8540*/  FSEL R43, R43, -INF , !P3 ;  /* 0xff8000002b2b7808 */ /* 0x000fc40005800000 */
[----:B------:R-:W-:Y:S02]  /*8550*/  ISETP.GT.U32.AND P3, PT, R210, R225, PT ;  /* 0x000000e1d200720c */ /* 0x000fe40003f64070 */
[----:B------:R-:W-:Y:S02]  /*8560*/  LOP3.LUT R10, R10, 0xffff, RZ, 0xc0, !PT ;  /* 0x0000ffff0a0a7812 */ /* 0x000fe400078ec0ff */
[----:B------:R-:W-:Y:S02]  /*8570*/  FMNMX3 R38, R38, R205, R34, !PT ;  /* 0x000000cd26267276 */ /* 0x000fe40007800022 */
[----:B------:R-:W-:Y:S02]  /*8580*/  ISETP.GT.U32.AND.EX P3, PT, R36, RZ, PT, P3 ;  /* 0x000000ff2400720c */ /* 0x000fe40003f64130 */
[----:B------:R-:W-:Y:S02]  /*8590*/  ISETP.GT.U32.AND P0, PT, R212, R225, PT ;  /* 0x000000e1d400720c */ /* 0x000fe40003f04070 */
[----:B------:R-:W-:-:S02]  /*85a0*/  SHF.R.U32.HI R36, RZ, 0xf, R10 ;  /* 0x0000000fff247819 */ /* 0x000fc4000001160a */
[----:B------:R-:W-:Y:S02]  /*85b0*/  FMNMX3 R38, R38, R39, R44, !PT ;  /* 0x0000002726267276 */ /* 0x000fe4000780002c */
[----:B------:R-:W-:Y:S02]  /*85c0*/  ISETP.GT.U32.AND P2, PT, R216, R225, PT ;  /* 0x000000e1d800720c */ /* 0x000fe40003f44070 */
[----:B------:R-:W-:Y:S02]  /*85d0*/  FSEL R47, R47, -INF , !P3 ;  /* 0xff8000002f2f7808 */ /* 0x000fe40005800000 */
[----:B------:R-:W-:Y:S02]  /*85e0*/  ISETP.GT.U32.AND.EX P0, PT, R45, RZ, PT, P0 ;  /* 0x000000ff2d00720c */ /* 0x000fe40003f04100 */
[----:B------:R-:W-:Y:S02]  /*85f0*/  LOP3.LUT P3, RZ, R36, 0x1, RZ, 0xc0, !PT ;  /* 0x0000000124ff7812 */ /* 0x000fe4000786c0ff */
[----:B------:R-:W-:-:S02]  /*8600*/  FMNMX3 R38, R38, R40, R41, !PT ;  /* 0x0000002826267276 */ /* 0x000fc40007800029 */
[--C-:B------:R-:W-:Y:S02]  /*8610*/  SHF.R.U32.HI R36, RZ, 0xe, R10.reuse ;  /* 0x0000000eff247819 */ /* 0x100fe4000001160a */
[----:B------:R-:W-:Y:S02]  /*8620*/  ISETP.GT.U32.AND.EX P2, PT, R198, RZ, PT, P2 ;  /* 0x000000ffc600720c */ /* 0x000fe40003f44120 */
[----:B------:R-:W-:Y:S02]  /*8630*/  SHF.R.U32.HI R45, RZ, 0xd, R10 ;  /* 0x0000000dff2d7819 */ /* 0x000fe4000001160a */
[----:B------:R-:W-:Y:S01]  /*8640*/  ISETP.GT.U32.AND.EX P6, PT, R46, RZ, PT, P6 ;  /* 0x000000ff2e00720c */ /* 0x000fe20003fc4160 */
[----:B------:R-:W-:Y:S01]  /*8650*/  FMUL R46, R58, UR16 ;  /* 0x000000103a2e7c20 */ /* 0x000fe20008400000 */
[----:B------:R-:W-:Y:S01]  /*8660*/  FSEL R202, R48, -INF , !P0 ;  /* 0xff80000030ca7808 */ /* 0x000fe20004000000 */
[----:B------:R-:W-:Y:S01]  /*8670*/  FMUL R48, R60, UR16 ;  /* 0x000000103c307c20 */ /* 0x000fe20008400000 */
[----:B------:R-:W-:Y:S01]  /*8680*/  FMNMX3 R38, R38, R42, R43, !PT ;  /* 0x0000002a26267276 */ /* 0x000fe2000780002b */
[----:B------:R-:W-:Y:S01]  /*8690*/  FMUL R58, R62, UR16 ;  /* 0x000000103e3a7c20 */ /* 0x000fe20008400000 */
[----:B------:R-:W-:-:S02]  /*86a0*/  LOP3.LUT P0, RZ, R36, 0x1, RZ, 0xc0, !PT ;  /* 0x0000000124ff7812 */ /* 0x000fc4000780c0ff */
[----:B------:R-:W-:Y:S02]  /*86b0*/  FSEL R49, R49, -INF , !P2 ;  /* 0xff80000031317808 */ /* 0x000fe40005000000 */
[--C-:B------:R-:W-:Y:S02]  /*86c0*/  SHF.R.U32.HI R36, RZ, 0xc, R10.reuse ;  /* 0x0000000cff247819 */ /* 0x100fe4000001160a */
[----:B------:R-:W-:Y:S02]  /*86d0*/  LOP3.LUT P2, RZ, R45, 0x1, RZ, 0xc0, !PT ;  /* 0x000000012dff7812 */ /* 0x000fe4000784c0ff */
[----:B------:R-:W-:Y:S02]  /*86e0*/  SHF.R.U32.HI R45, RZ, 0xb, R10 ;  /* 0x0000000bff2d7819 */ /* 0x000fe4000001160a */
[----:B------:R-:W-:Y:S01]  /*86f0*/  FSEL R200, R50, -INF , !P6 ;  /* 0xff80000032c87808 */ /* 0x000fe20007000000 */
[----:B------:R-:W-:Y:S01]  /*8700*/  FMUL R50, R56, UR16 ;  /* 0x0000001038327c20 */ /* 0x000fe20008400000 */
[----:B------:R-:W-:Y:S01]  /*8710*/  FMNMX3 R38, R38, R47, R202, !PT ;  /* 0x0000002f26267276 */ /* 0x000fe200078000ca */
[----:B------:R-:W-:Y:S01]  /*8720*/  FMUL R56, R63, UR16 ;  /* 0x000000103f387c20 */ /* 0x000fe20008400000 */
[----:B------:R-:W-:Y:S01]  /*8730*/  LOP3.LUT P4, RZ, R36, 0x1, RZ, 0xc0, !PT ;  /* 0x0000000124ff7812 */ /* 0x000fe2000788c0ff */
[----:B------:R-:W-:Y:S01]  /*8740*/  FMUL R63, R66, UR16 ;  /* 0x00000010423f7c20 */ /* 0x000fe20008400000 */
[----:B------:R-:W-:Y:S01]  /*8750*/  FSEL R198, R52, -INF , !P3 ;  /* 0xff80000034c67808 */ /* 0x000fe20005800000 */
[----:B------:R-:W-:Y:S01]  /*8760*/  FMUL R52, R54, UR16 ;  /* 0x0000001036347c20 */ /* 0x000fe20008400000 */
[----:B------:R-:W-:Y:S01]  /*8770*/  FSEL R51, R51, -INF , !P1 ;  /* 0xff80000033337808 */ /* 0x000fe20004800000 */
[----:B------:R-:W-:Y:S01]  /*8780*/  FMUL R54, R65, UR16 ;  /* 0x0000001041367c20 */ /* 0x000fe20008400000 */
[----:B------:R-:W-:-:S02]  /*8790*/  SHF.R.U32.HI R36, RZ, 0xa, R10 ;  /* 0x0000000aff247819 */ /* 0x000fc4000001160a */
[----:B------:R-:W-:Y:S02]  /*87a0*/  LOP3.LUT P1, RZ, R45, 0x1, RZ, 0xc0, !PT ;  /* 0x000000012dff7812 */ /* 0x000fe4000782c0ff */
[----:B------:R-:W-:Y:S02]  /*87b0*/  FMNMX3 R38, R38, R49, R200, !PT ;  /* 0x0000003126267276 */ /* 0x000fe400078000c8 */
[--C-:B------:R-:W-:Y:S02]  /*87c0*/  SHF.R.U32.HI R45, RZ, 0x9, R10.reuse ;  /* 0x00000009ff2d7819 */ /* 0x100fe4000001160a */
[----:B------:R-:W-:Y:S02]  /*87d0*/  LOP3.LUT P3, RZ, R36, 0x1, RZ, 0xc0, !PT ;  /* 0x0000000124ff7812 */ /* 0x000fe4000786c0ff */
[----:B------:R-:W-:Y:S02]  /*87e0*/  FSEL R53, R53, -INF , !P0 ;  /* 0xff80000035357808 */ /* 0x000fe40004000000 */
[----:B------:R-:W-:-:S02]  /*87f0*/  SHF.R.U32.HI R36, RZ, 0x8, R10 ;  /* 0x00000008ff247819 */ /* 0x000fc4000001160a */
[----:B------:R-:W-:Y:S02]  /*8800*/  FSEL R52, R52, -INF , !P2 ;  /* 0xff80000034347808 */ /* 0x000fe40005000000 */
[----:B------:R-:W-:Y:S02]  /*8810*/  FMNMX3 R38, R38, R51, R198, !PT ;  /* 0x0000003326267276 */ /* 0x000fe400078000c6 */
[----:B------:R-:W-:Y:S02]  /*8820*/  LOP3.LUT P0, RZ, R45, 0x1, RZ, 0xc0, !PT ;  /* 0x000000012dff7812 */ /* 0x000fe4000780c0ff */
[----:B------:R-:W-:Y:S02]  /*8830*/  SHF.R.U32.HI R45, RZ, 0x7, R10 ;  /* 0x00000007ff2d7819 */ /* 0x000fe4000001160a */
[----:B------:R-:W-:Y:S02]  /*8840*/  LOP3.LUT P2, RZ, R36, 0x1, RZ, 0xc0, !PT ;  /* 0x0000000124ff7812 */ /* 0x000fe4000784c0ff */
[----:B------:R-:W-:-:S02]  /*8850*/  FSEL R55, R55, -INF , !P4 ;  /* 0xff80000037377808 */ /* 0x000fc40006000000 */
[----:B------:R-:W-:Y:S02]  /*8860*/  FSEL R50, R50, -INF , !P1 ;  /* 0xff80000032327808 */ /* 0x000fe40004800000 */
[----:B------:R-:W-:Y:S02]  /*8870*/  FMNMX3 R38, R38, R53, R52, !PT ;  /* 0x0000003526267276 */ /* 0x000fe40007800034 */
[--C-:B------:R-:W-:Y:S02]  /*8880*/  SHF.R.U32.HI R36, RZ, 0x6, R10.reuse ;  /* 0x00000006ff247819 */ /* 0x100fe4000001160a */
[----:B------:R-:W-:Y:S02]  /*8890*/  LOP3.LUT P4, RZ, R45, 0x1, RZ, 0xc0, !PT ;  /* 0x000000012dff7812 */ /* 0x000fe4000788c0ff */
[----:B------:R-:W-:Y:S02]  /*88a0*/  SHF.R.U32.HI R45, RZ, 0x5, R10 ;  /* 0x00000005ff2d7819 */ /* 0x000fe4000001160a */
[----:B------:R-:W-:-:S02]  /*88b0*/  FSEL R57, R57, -INF , !P3 ;  /* 0xff80000039397808 */ /* 0x000fc40005800000 */
[----:B------:R-:W-:Y:S02]  /*88c0*/  FSEL R46, R46, -INF , !P0 ;  /* 0xff8000002e2e7808 */ /* 0x000fe40004000000 */
[----:B------:R-:W-:Y:S02]  /*88d0*/  FMNMX3 R38, R38, R55, R50, !PT ;  /* 0x0000003726267276 */ /* 0x000fe40007800032 */
[----:B------:R-:W-:Y:S02]  /*88e0*/  LOP3.LUT P1, RZ, R36, 0x1, RZ, 0xc0, !PT ;  /* 0x0000000124ff7812 */ /* 0x000fe4000782c0ff */
[--C-:B------:R-:W-:Y:S02]  /*88f0*/  SHF.R.U32.HI R36, RZ, 0x4, R10.reuse ;  /* 0x00000004ff247819 */ /* 0x100fe4000001160a */
[----:B------:R-:W-:Y:S02]  /*8900*/  LOP3.LUT P3, RZ, R45, 0x1, RZ, 0xc0, !PT ;  /* 0x000000012dff7812 */ /* 0x000fe4000786c0ff */
[----:B------:R-:W-:-:S02]  /*8910*/  SHF.R.U32.HI R45, RZ, 0x3, R10 ;  /* 0x00000003ff2d7819 */ /* 0x000fc4000001160a */
[----:B------:R-:W-:Y:S02]  /*8920*/  FSEL R59, R59, -INF , !P2 ;  /* 0xff8000003b3b7808 */ /* 0x000fe40005000000 */
[----:B------:R-:W-:Y:S02]  /*8930*/  FSEL R48, R48, -INF , !P4 ;  /* 0xff80000030307808 */ /* 0x000fe40006000000 */
[----:B------:R-:W-:Y:S02]  /*8940*/  FMNMX3 R38, R38, R57, R46, !PT ;  /* 0x0000003926267276 */ /* 0x000fe4000780002e */
[----:B------:R-:W-:Y:S02]  /*8950*/  LOP3.LUT P0, RZ, R36, 0x1, RZ, 0xc0, !PT ;  /* 0x0000000124ff7812 */ /* 0x000fe4000780c0ff */
[--C-:B------:R-:W-:Y:S02]  /*8960*/  SHF.R.U32.HI R36, RZ, 0x2, R10.reuse ;  /* 0x00000002ff247819 */ /* 0x100fe4000001160a */
[----:B------:R-:W-:Y:S01]  /*8970*/  LOP3.LUT P2, RZ, R45, 0x1, RZ, 0xc0, !PT ;  /* 0x000000012dff7812 */ /* 0x000fe2000784c0ff */
[----:B------:R-:W-:Y:S01]  /*8980*/  FMUL R45, R67, UR16 ;  /* 0x00000010432d7c20 */ /* 0x000fe20008400000 */
[----:B------:R-:W-:-:S02]  /*8990*/  SHF.R.U32.HI R10, RZ, 0x1, R10 ;  /* 0x00000001ff0a7819 */ /* 0x000fc4000001160a */
[----:B------:R-:W-:Y:S02]  /*89a0*/  FSEL R61, R61, -INF , !P1 ;  /* 0xff8000003d3d7808 */ /* 0x000fe40004800000 */
[----:B------:R-:W-:Y:S02]  /*89b0*/  FSEL R58, R58, -INF , !P3 ;  /* 0xff8000003a3a7808 */ /* 0x000fe40005800000 */
[----:B------:R-:W-:Y:S02]  /*89c0*/  FMNMX3 R38, R38, R59, R48, !PT ;  /* 0x0000003b26267276 */ /* 0x000fe40007800030 */
[----:B------:R-:W-:Y:S02]  /*89d0*/  LOP3.LUT P4, RZ, R36, 0x1, RZ, 0xc0, !PT ;  /* 0x0000000124ff7812 */ /* 0x000fe4000788c0ff */
[----:B------:R-:W-:Y:S02]  /*89e0*/  LOP3.LUT P1, RZ, R10, 0x1, RZ, 0xc0, !PT ;  /* 0x000000010aff7812 */ /* 0x000fe4000782c0ff */
[----:B------:R-:W-:-:S02]  /*89f0*/  FSEL R56, R56, -INF , !P0 ;  /* 0xff80000038387808 */ /* 0x000fc40004000000 */
[----:B------:R-:W-:Y:S02]  /*8a00*/  FSEL R65, R64, -INF , !P2 ;  /* 0xff80000040417808 */ /* 0x000fe40005000000 */
[----:B------:R-:W-:Y:S02]  /*8a10*/  FMNMX3 R38, R38, R61, R58, !PT ;  /* 0x0000003d26267276 */ /* 0x000fe4000780003a */
[----:B------:R-:W-:Y:S02]  /*8a20*/  FSEL R54, R54, -INF , !P4 ;  /* 0xff80000036367808 */ /* 0x000fe40006000000 */
[----:B------:R-:W-:Y:S02]  /*8a30*/  FSEL R63, R63, -INF , !P1 ;  /* 0xff8000003f3f7808 */ /* 0x000fe40004800000 */
[----:B------:R-:W-:Y:S02]  /*8a40*/  FMNMX3 R38, R38, R56, R65, !PT ;  /* 0x0000003826267276 */ /* 0x000fe40007800041 */
[----:B------:R-:W-:-:S02]  /*8a50*/  FSEL R45, R45, -INF , !P5 ;  /* 0xff8000002d2d7808 */ /* 0x000fc40006800000 */
[----:B------:R-:W-:Y:S02]  /*8a60*/  FMNMX3 R38, R38, R54, R63, !PT ;  /* 0x0000003626267276 */ /* 0x000fe4000780003f */
[----:B------:R-:W-:Y:S02]  /*8a70*/  LOP3.LUT P6, RZ, R0, 0xff, RZ, 0xc0, !PT ;  /* 0x000000ff00ff7812 */ /* 0x000fe400078cc0ff */
[----:B------:R-:W-:-:S05]  /*8a80*/  FMNMX R10, R45, R38, !PT ;  /* 0x000000262d0a7209 */ /* 0x000fca0007800000 */
[----:B------:R-:W1:Y:S06]  /*8a90*/  SHFL.BFLY PT, R36, R10, 0x10, 0x1f ;  /* 0x0e001f000a247f89 */ /* 0x000e6c00000e0000 */
[----:B------:R-:W2:Y:S01]  /*8aa0*/  @!P6 SYNCS.CCTL.IV [UR7+0x10010] ;  /* 0x01001000ff00e9b1 */ /* 0x000ea20008000007 */
[----:B------:R-:W-:Y:S01]  /*8ab0*/  NOP ;  /* 0x0000000000007918 */ /* 0x000fe20000000000 */
[----:B-1----:R-:W-:-:S05]  /*8ac0*/  FMNMX3 R36, R10, R36, R199, !PT ;  /* 0x000000240a247276 */ /* 0x002fca00078000c7 */
[--C-:B------:R-:W-:Y:S01]  /*8ad0*/  FADD R201, R201, -R36.reuse ;  /* 0x80000024c9c97221 */ /* 0x100fe20000000000 */
[--C-:B------:R-:W-:Y:S01]  /*8ae0*/  FADD R60, R4, -R36.reuse ;  /* 0x80000024043c7221 */ /* 0x100fe20000000000 */
[--C-:B------:R-:W-:Y:S01]  /*8af0*/  FADD R5, R5, -R36.reuse ;  /* 0x8000002405057221 */ /* 0x100fe20000000000 */
[--C-:B------:R-:W-:Y:S01]  /*8b00*/  FADD R7, R7, -R36.reuse ;  /* 0x8000002407077221 */ /* 0x100fe20000000000 */
[----:B------:R-:W-:Y:S01]  /*8b10*/  FMUL R201, R201, 1.4426950216293334961 ;  /* 0x3fb8aa3bc9c97820 */ /* 0x000fe20000400000 */
[----:B------:R-:W-:Y:S01]  /*8b20*/  FMUL R60, R60, 1.4426950216293334961 ;  /* 0x3fb8aa3b3c3c7820 */ /* 0x000fe20000400000 */
[----:B------:R-:W-:Y:S01]  /*8b30*/  FMUL R5, R5, 1.4426950216293334961 ;  /* 0x3fb8aa3b05057820 */ /* 0x000fe20000400000 */
[----:B------:R-:W-:Y:S01]  /*8b40*/  FMUL R10, R7, 1.4426950216293334961 ;  /* 0x3fb8aa3b070a7820 */ /* 0x000fe20000400000 */
[----:B------:R-:W-:Y:S01]  /*8b50*/  MUFU.EX2 R4, R201 ;  /* 0x000000c900047308 */ /* 0x000fe20000000800 */
[--C-:B------:R-:W-:Y:S01]  /*8b60*/  FADD R6, R6, -R36.reuse ;  /* 0x8000002406067221 */ /* 0x100fe20000000000 */
[--C-:B------:R-:W-:Y:S01]  /*8b70*/  FADD R9, R9, -R36.reuse ;  /* 0x8000002409097221 */ /* 0x100fe20000000000 */
[--C-:B------:R-:W-:Y:S01]  /*8b80*/  FADD R11, R11, -R36.reuse ;  /* 0x800000240b0b7221 */ /* 0x100fe20000000000 */
[--C-:B------:R-:W-:Y:S01]  /*8b90*/  FADD R8, R8, -R36.reuse ;  /* 0x8000002408087221 */ /* 0x100fe20000000000 */
[----:B------:R-:W-:Y:S01]  /*8ba0*/  FMUL R6, R6, 1.4426950216293334961 ;  /* 0x3fb8aa3b06067820 */ /* 0x000fe20000400000 */
[----:B------:R-:W-:Y:S01]  /*8bb0*/  FMUL R9, R9, 1.4426950216293334961 ;  /* 0x3fb8aa3b09097820 */ /* 0x000fe20000400000 */
[--C-:B------:R-:W-:Y:S01]  /*8bc0*/  FADD R19, R19, -R36.reuse ;  /* 0x8000002413137221 */ /* 0x100fe20000000000 */
[----:B------:R1:W3:Y:S01]  /*8bd0*/  MUFU.EX2 R213, R60 ;  /* 0x0000003c00d57308 */ /* 0x0002e20000000800 */
[----:B------:R-:W-:Y:S01]  /*8be0*/  FMUL R7, R8, 1.4426950216293334961 ;  /* 0x3fb8aa3b08077820 */ /* 0x000fe20000400000 */
[--C-:B------:R-:W-:Y:S01]  /*8bf0*/  FADD R22, R22, -R36.reuse ;  /* 0x8000002416167221 */ /* 0x100fe20000000000 */
[--C-:B------:R-:W-:Y:S01]  /*8c00*/  FADD R23, R23, -R36.reuse ;  /* 0x8000002417177221 */ /* 0x100fe20000000000 */
[--C-:B------:R-:W-:Y:S01]  /*8c10*/  FADD R8, R12, -R36.reuse ;  /* 0x800000240c087221 */ /* 0x100fe20000000000 */
[--C-:B------:R-:W-:Y:S01]  /*8c20*/  FADD R24, R24, -R36.reuse ;  /* 0x8000002418187221 */ /* 0x100fe20000000000 */
[--C-:B------:R-:W-:Y:S01]  /*8c30*/  FADD R13, R13, -R36.reuse ;  /* 0x800000240d0d7221 */ /* 0x100fe20000000000 */
[----:B------:R-:W-:Y:S01]  /*8c40*/  FMUL R23, R23, 1.4426950216293334961 ;  /* 0x3fb8aa3b17177820 */ /* 0x000fe20000400000 */
[----:B------:R-:W4:Y:S01]  /*8c50*/  MUFU.EX2 R5, R5 ;  /* 0x0000000500057308 */ /* 0x000f220000000800 */
[----:B-1----:R-:W-:Y:S01]  /*8c60*/  FMUL R60, R11, 1.4426950216293334961 ;  /* 0x3fb8aa3b0b3c7820 */ /* 0x002fe20000400000 */
[----:B------:R-:W-:Y:S01]  /*8c70*/  FMUL R8, R8, 1.4426950216293334961 ;  /* 0x3fb8aa3b08087820 */ /* 0x000fe20000400000 */
[----:B------:R-:W-:Y:S01]  /*8c80*/  FMUL R24, R24, 1.4426950216293334961 ;  /* 0x3fb8aa3b18187820 */ /* 0x000fe20000400000 */
[----:B------:R-:W-:Y:S01]  /*8c90*/  FMUL R13, R13, 1.4426950216293334961 ;  /* 0x3fb8aa3b0d0d7820 */ /* 0x000fe20000400000 */
[--C-:B------:R-:W-:Y:S01]  /*8ca0*/  FADD R14, R14, -R36.reuse ;  /* 0x800000240e0e7221 */ /* 0x100fe20000000000 */
[--C-:B------:R-:W-:Y:S01]  /*8cb0*/  FADD R15, R15, -R36.reuse ;  /* 0x800000240f0f7221 */ /* 0x100fe20000000000 */
[--C-:B------:R-:W-:Y:S01]  /*8cc0*/  FADD R25, R25, -R36.reuse ;  /* 0x8000002419197221 */ /* 0x100fe20000000000 */
[----:B------:R-:W1:Y:S01]  /*8cd0*/  MUFU.EX2 R10, R10 ;  /* 0x0000000a000a7308 */ /* 0x000e620000000800 */
[----:B------:R-:W-:Y:S01]  /*8ce0*/  FMUL R11, R14, 1.4426950216293334961 ;  /* 0x3fb8aa3b0e0b7820 */ /* 0x000fe20000400000 */
[--C-:B------:R-:W-:Y:S01]  /*8cf0*/  FADD R14, R16, -R36.reuse ;  /* 0x80000024100e7221 */ /* 0x100fe20000000000 */
[----:B------:R-:W-:Y:S01]  /*8d00*/  FMUL R62, R15, 1.4426950216293334961 ;  /* 0x3fb8aa3b0f3e7820 */ /* 0x000fe20000400000 */
[----:B------:R-:W-:Y:S01]  /*8d10*/  FMUL R25, R25, 1.4426950216293334961 ;  /* 0x3fb8aa3b19197820 */ /* 0x000fe20000400000 */
[--C-:B------:R-:W-:Y:S01]  /*8d20*/  FADD R17, R17, -R36.reuse ;  /* 0x8000002411117221 */ /* 0x100fe20000000000 */
[----:B------:R-:W-:Y:S01]  /*8d30*/  FMUL R14, R14, 1.4426950216293334961 ;  /* 0x3fb8aa3b0e0e7820 */ /* 0x000fe20000400000 */
[--C-:B------:R-:W-:Y:S01]  /*8d40*/  FADD R18, R18, -R36.reuse ;  /* 0x8000002412127221 */ /* 0x100fe20000000000 */
[----:B------:R-:W5:Y:S01]  /*8d50*/  MUFU.EX2 R6, R6 ;  /* 0x0000000600067308 */ /* 0x000f620000000800 */
[----:B------:R-:W-:Y:S01]  /*8d60*/  FMUL R17, R17, 1.4426950216293334961 ;  /* 0x3fb8aa3b11117820 */ /* 0x000fe20000400000 */
[--C-:B------:R-:W-:Y:S01]  /*8d70*/  FADD R26, R26, -R36.reuse ;  /* 0x800000241a1a7221 */ /* 0x100fe20000000000 */
[----:B------:R-:W-:Y:S01]  /*8d80*/  FMUL R15, R18, 1.4426950216293334961 ;  /* 0x3fb8aa3b120f7820 */ /* 0x000fe20000400000 */
[--C-:B------:R-:W-:Y:S01]  /*8d90*/  FADD R18, R20, -R36.reuse ;  /* 0x8000002414127221 */ /* 0x100fe20000000000 */
[--C-:B------:R-:W-:Y:S01]  /*8da0*/  FADD R21, R21, -R36.reuse ;  /* 0x8000002415157221 */ /* 0x100fe20000000000 */
[----:B------:R-:W-:Y:S01]  /*8db0*/  FMUL R26, R26, 1.4426950216293334961 ;  /* 0x3fb8aa3b1a1a7820 */ /* 0x000fe20000400000 */
[--C-:B------:R-:W-:Y:S01]  /*8dc0*/  FADD R27, R27, -R36.reuse ;  /* 0x800000241b1b7221 */ /* 0x100fe20000000000 */
[----:B------:R0:W-:Y:S01]  /*8dd0*/  MUFU.EX2 R12, R60 ;  /* 0x0000003c000c7308 */ /* 0x0001e20000000800 */
[----:B------:R-:W-:Y:S01]  /*8de0*/  FMUL R18, R18, 1.4426950216293334961 ;  /* 0x3fb8aa3b12127820 */ /* 0x000fe20000400000 */
[----:B------:R-:W-:Y:S01]  /*8df0*/  FMUL R21, R21, 1.4426950216293334961 ;  /* 0x3fb8aa3b15157820 */ /* 0x000fe20000400000 */
[----:B------:R-:W-:Y:S01]  /*8e00*/  FMUL R27, R27, 1.4426950216293334961 ;  /* 0x3fb8aa3b1b1b7820 */ /* 0x000fe20000400000 */
[--C-:B------:R-:W-:Y:S01]  /*8e10*/  FADD R28, R28, -R36.reuse ;  /* 0x800000241c1c7221 */ /* 0x100fe20000000000 */
[--C-:B------:R-:W-:Y:S01]  /*8e20*/  FADD R29, R29, -R36.reuse ;  /* 0x800000241d1d7221 */ /* 0x100fe20000000000 */
[--C-:B------:R-:W-:Y:S01]  /*8e30*/  FADD R30, R30, -R36.reuse ;  /* 0x800000241e1e7221 */ /* 0x100fe20000000000 */
[--C-:B------:R-:W-:Y:S01]  /*8e40*/  FADD R31, R31, -R36.reuse ;  /* 0x800000241f1f7221 */ /* 0x100fe20000000000 */
[----:B------:R-:W1:Y:S01]  /*8e50*/  MUFU.EX2 R9, R9 ;  /* 0x0000000900097308 */ /* 0x000e620000000800 */
[----:B0-----:R-:W-:Y:S01]  /*8e60*/  FMUL R60, R19, 1.4426950216293334961 ;  /* 0x3fb8aa3b133c7820 */ /* 0x001fe20000400000 */
[----:B------:R-:W-:Y:S01]  /*8e70*/  FMUL R19, R22, 1.4426950216293334961 ;  /* 0x3fb8aa3b16137820 */ /* 0x000fe20000400000 */
[----:B---3--:R-:W-:Y:S01]  /*8e80*/  FADD R22, R4, R213 ;  /* 0x000000d504167221 */ /* 0x008fe20000000000 */
[----:B------:R-:W-:Y:S01]  /*8e90*/  FMUL R28, R28, 1.4426950216293334961 ;  /* 0x3fb8aa3b1c1c7820 */ /* 0x000fe20000400000 */
[----:B------:R-:W-:Y:S01]  /*8ea0*/  FMUL R29, R29, 1.4426950216293334961 ;  /* 0x3fb8aa3b1d1d7820 */ /* 0x000fe20000400000 */
[----:B------:R-:W-:Y:S01]  /*8eb0*/  FMUL R30, R30, 1.4426950216293334961 ;  /* 0x3fb8aa3b1e1e7820 */ /* 0x000fe20000400000 */
[----:B------:R-:W-:Y:S01]  /*8ec0*/  FMUL R31, R31, 1.4426950216293334961 ;  /* 0x3fb8aa3b1f1f7820 */ /* 0x000fe20000400000 */
[----:B------:R-:W0:Y:S01]  /*8ed0*/  MUFU.EX2 R7, R7 ;  /* 0x0000000700077308 */ /* 0x000e220000000800 */
[--C-:B------:R-:W-:Y:S01]  /*8ee0*/  FADD R32, R32, -R36.reuse ;  /* 0x8000002420207221 */ /* 0x100fe20000000000 */
[--C-:B------:R-:W-:Y:S01]  /*8ef0*/  FADD R33, R33, -R36.reuse ;  /* 0x8000002421217221 */ /* 0x100fe20000000000 */
[--C-:B------:R-:W-:Y:S01]  /*8f00*/  FADD R208, R208, -R36.reuse ;  /* 0x80000024d0d07221 */ /* 0x100fe20000000000 */
[--C-:B------:R-:W-:Y:S01]  /*8f10*/  FADD R35, R35, -R36.reuse ;  /* 0x8000002423237221 */ /* 0x100fe20000000000 */
[----:B------:R-:W-:Y:S01]  /*8f20*/  FMUL R32, R32, 1.4426950216293334961 ;  /* 0x3fb8aa3b20207820 */ /* 0x000fe20000400000 */
[----:B------:R-:W-:Y:S01]  /*8f30*/  FMUL R33, R33, 1.4426950216293334961 ;  /* 0x3fb8aa3b21217820 */ /* 0x000fe20000400000 */
[----:B------:R-:W-:Y:S01]  /*8f40*/  FMUL R208, R208, 1.4426950216293334961 ;  /* 0x3fb8aa3bd0d07820 */ /* 0x000fe20000400000 */
[----:B------:R4:W-:Y:S01]  /*8f50*/  MUFU.EX2 R228, R23 ;  /* 0x0000001700e47308 */ /* 0x0009e20000000800 */
[----:B------:R-:W-:Y:S01]  /*8f60*/  FMUL R35, R35, 1.4426950216293334961 ;  /* 0x3fb8aa3b23237820 */ /* 0x000fe20000400000 */
[--C-:B------:R-:W-:Y:S01]  /*8f70*/  FADD R207, R207, -R36.reuse ;  /* 0x80000024cfcf7221 */ /* 0x100fe20000000000 */
[--C-:B------:R-:W-:Y:S01]  /*8f80*/  FADD R206, R206, -R36.reuse ;  /* 0x80000024cece7221 */ /* 0x100fe20000000000 */
[--C-:B------:R-:W-:Y:S01]  /*8f90*/  FADD R37, R37, -R36.reuse ;  /* 0x8000002425257221 */ /* 0x100fe20000000000 */
[----:B------:R-:W-:Y:S01]  /*8fa0*/  FADD R205, R205, -R36 ;  /* 0x80000024cdcd7221 */ /* 0x000fe20000000000 */
[----:B------:R-:W-:Y:S01]  /*8fb0*/  FMUL R207, R207, 1.4426950216293334961 ;  /* 0x3fb8aa3bcfcf7820 */ /* 0x000fe20000400000 */
[----:B------:R-:W-:Y:S01]  /*8fc0*/  FMUL R206, R206, 1.4426950216293334961 ;  /* 0x3fb8aa3bcece7820 */ /* 0x000fe20000400000 */
[----:B------:R-:W3:Y:S01]  /*8fd0*/  MUFU.EX2 R8, R8 ;  /* 0x0000000800087308 */ /* 0x000ee20000000800 */
[----:B----4-:R-:W-:Y:S01]  /*8fe0*/  FADD R23, R5, R22 ;  /* 0x0000001605177221 */ /* 0x010fe20000000000 */
[--C-:B------:R-:W-:Y:S01]  /*8ff0*/  FADD R34, R34, -R36.reuse ;  /* 0x8000002422227221 */ /* 0x100fe20000000000 */
[----:B------:R-:W-:Y:S01]  /*9000*/  FMUL R205, R205, 1.4426950216293334961 ;  /* 0x3fb8aa3bcdcd7820 */ /* 0x000fe20000400000 */
[--C-:B------:R-:W-:Y:S01]  /*9010*/  FADD R39, R39, -R36.reuse ;  /* 0x8000002427277221 */ /* 0x100fe20000000000 */
[----:B-1----:R-:W-:Y:S01]  /*9020*/  FADD R23, R10, R23 ;  /* 0x000000170a177221 */ /* 0x002fe20000000000 */
[----:B------:R-:W-:Y:S01]  /*9030*/  FMUL R22, R34, 1.4426950216293334961 ;  /* 0x3fb8aa3b22167820 */ /* 0x000fe20000400000 */
[--C-:B------:R-:W-:Y:S01]  /*9040*/  FADD R44, R44, -R36.reuse ;  /* 0x800000242c2c7221 */ /* 0x100fe20000000000 */
[----:B------:R5:W-:Y:S01]  /*9050*/  MUFU.EX2 R226, R24 ;  /* 0x0000001800e27308 */ /* 0x000be20000000800 */
[----:B------:R-:W-:Y:S01]  /*9060*/  FMUL R39, R39, 1.4426950216293334961 ;  /* 0x3fb8aa3b27277820 */ /* 0x000fe20000400000 */
[--C-:B------:R-:W-:Y:S01]  /*9070*/  FADD R40, R40, -R36.reuse ;  /* 0x8000002428287221 */ /* 0x100fe20000000000 */
[--C-:B------:R-:W-:Y:S01]  /*9080*/  FADD R41, R41, -R36.reuse ;  /* 0x8000002429297221 */ /* 0x100fe20000000000 */
[--C-:B------:R-:W-:Y:S01]  /*9090*/  FADD R42, R42, -R36.reuse ;  /* 0x800000242a2a7221 */ /* 0x100fe20000000000 */
[--C-:B------:R-:W-:Y:S01]  /*90a0*/  FADD R43, R43, -R36.reuse ;  /* 0x800000242b2b7221 */ /* 0x100fe20000000000 */
[----:B------:R-:W-:Y:S01]  /*90b0*/  FMUL R40, R40, 1.4426950216293334961 ;  /* 0x3fb8aa3b28287820 */ /* 0x000fe20000400000 */
[--C-:B------:R-:W-:Y:S01]  /*90c0*/  FADD R47, R47, -R36.reuse ;  /* 0x800000242f2f7221 */ /* 0x100fe20000000000 */
[----:B------:R-:W1:Y:S01]  /*90d0*/  MUFU.EX2 R13, R13 ;  /* 0x0000000d000d7308 */ /* 0x000e620000000800 */
[----:B-----5:R-:W-:Y:S01]  /*90e0*/  FADD R24, R6, R23 ;  /* 0x0000001706187221 */ /* 0x020fe20000000000 */
[----:B------:R-:W-:Y:S01]  /*90f0*/  FMUL R42, R42, 1.4426950216293334961 ;  /* 0x3fb8aa3b2a2a7820 */ /* 0x000fe20000400000 */
[----:B------:R-:W-:Y:S01]  /*9100*/  FADD R202, R202, -R36 ;  /* 0x80000024caca7221 */ /* 0x000fe20000000000 */
[----:B------:R-:W-:Y:S01]  /*9110*/  FMUL R47, R47, 1.4426950216293334961 ;  /* 0x3fb8aa3b2f2f7820 */ /* 0x000fe20000400000 */
[----:B------:R-:W-:Y:S01]  /*9120*/  FADD R24, R9, R24 ;  /* 0x0000001809187221 */ /* 0x000fe20000000000 */
[--C-:B------:R-:W-:Y:S01]  /*9130*/  FADD R49, R49, -R36.reuse ;  /* 0x8000002431317221 */ /* 0x100fe20000000000 */
[----:B------:R-:W-:Y:S01]  /*9140*/  FADD R200, R200, -R36 ;  /* 0x80000024c8c87221 */ /* 0x000fe20000000000 */
[----:B------:R-:W4:Y:S01]  /*9150*/  MUFU.EX2 R11, R11 ;  /* 0x0000000b000b7308 */ /* 0x000f220000000800 */
[----:B0-----:R-:W-:Y:S01]  /*9160*/  FADD R23, R7, R24 ;  /* 0x0000001807177221 */ /* 0x001fe20000000000 */
[----:B------:R-:W-:Y:S01]  /*9170*/  FMUL R49, R49, 1.4426950216293334961 ;  /* 0x3fb8aa3b31317820 */ /* 0x000fe20000400000 */
[--C-:B------:R-:W-:Y:S01]  /*9180*/  FADD R51, R51, -R36.reuse ;  /* 0x8000002433337221 */ /* 0x100fe20000000000 */
[--C-:B------:R-:W-:Y:S01]  /*9190*/  FADD R198, R198, -R36.reuse ;  /* 0x80000024c6c67221 */ /* 0x100fe20000000000 */
[----:B------:R-:W-:Y:S01]  /*91a0*/  FADD R38, -R36, R199 ;  /* 0x000000c724267221 */ /* 0x000fe20000000100 */
[--C-:B------:R-:W-:Y:S01]  /*91b0*/  FADD R53, R53, -R36.reuse ;  /* 0x8000002435357221 */ /* 0x100fe20000000000 */
[----:B------:R-:W-:Y:S01]  /*91c0*/  FMUL R51, R51, 1.4426950216293334961 ;  /* 0x3fb8aa3b33337820 */ /* 0x000fe20000400000 */
[----:B------:R-:W0:Y:S01]  /*91d0*/  MUFU.EX2 R16, R62 ;  /* 0x0000003e00107308 */ /* 0x000e220000000800 */
[----:B------:R-:W-:Y:S01]  /*91e0*/  FMUL R38, R38, 1.4426950216293334961 ;  /* 0x3fb8aa3b26267820 */ /* 0x000fe20000400000 */
[--C-:B------:R-:W-:Y:S01]  /*91f0*/  FADD R52, R52, -R36.reuse ;  /* 0x8000002434347221 */ /* 0x100fe20000000000 */
[----:B------:R-:W-:Y:S01]  /*9200*/  FMUL R53, R53, 1.4426950216293334961 ;  /* 0x3fb8aa3b35357820 */ /* 0x000fe20000400000 */
[--C-:B------:R-:W-:Y:S01]  /*9210*/  FADD R55, R55, -R36.reuse ;  /* 0x8000002437377221 */ /* 0x100fe20000000000 */
[--C-:B------:R-:W-:Y:S01]  /*9220*/  FADD R50, R50, -R36.reuse ;  /* 0x8000002432327221 */ /* 0x100fe20000000000 */
[--C-:B------:R-:W-:Y:S01]  /*9230*/  FADD R57, R57, -R36.reuse ;  /* 0x8000002439397221 */ /* 0x100fe20000000000 */
[--C-:B------:R-:W-:Y:S01]  /*9240*/  FADD R46, R46, -R36.reuse ;  /* 0x800000242e2e7221 */ /* 0x100fe20000000000 */
[----:B------:R5:W-:Y:S01]  /*9250*/  MUFU.EX2 R231, R25 ;  /* 0x0000001900e77308 */ /* 0x000be20000000800 */
[----:B------:R-:W-:Y:S01]  /*9260*/  FMUL R55, R55, 1.4426950216293334961 ;  /* 0x3fb8aa3b37377820 */ /* 0x000fe20000400000 */
[----:B------:R-:W-:Y:S01]  /*9270*/  FMUL R57, R57, 1.4426950216293334961 ;  /* 0x3fb8aa3b39397820 */ /* 0x000fe20000400000 */
[--C-:B------:R-:W-:Y:S01]  /*9280*/  FADD R59, R59, -R36.reuse ;  /* 0x800000243b3b7221 */ /* 0x100fe20000000000 */
[--C-:B------:R-:W-:Y:S01]  /*9290*/  FADD R48, R48, -R36.reuse ;  /* 0x8000002430307221 */ /* 0x100fe20000000000 */
[--C-:B------:R-:W-:Y:S01]  /*92a0*/  FADD R61, R61, -R36.reuse ;  /* 0x800000243d3d7221 */ /* 0x100fe20000000000 */
[--C-:B------:R-:W-:Y:S01]  /*92b0*/  FADD R58, R58, -R36.reuse ;  /* 0x800000243a3a7221 */ /* 0x100fe20000000000 */
[----:B------:R-:W-:Y:S01]  /*92c0*/  FMUL R59, R59, 1.4426950216293334961 ;  /* 0x3fb8aa3b3b3b7820 */ /* 0x000fe20000400000 */
[----:B------:R-:W0:Y:S01]  /*92d0*/  MUFU.EX2 R14, R14 ;  /* 0x0000000e000e7308 */ /* 0x000e220000000800 */
[----:B-----5:R-:W-:Y:S01]  /*92e0*/  FADD R25, R12, R23 ;  /* 0x000000170c197221 */ /* 0x020fe20000000000 */
[----:B------:R-:W-:Y:S01]  /*92f0*/  FMUL R23, R44, 1.4426950216293334961 ;  /* 0x3fb8aa3b2c177820 */ /* 0x000fe20000400000 */
[----:B------:R-:W-:Y:S01]  /*9300*/  FMUL R61, R61, 1.4426950216293334961 ;  /* 0x3fb8aa3b3d3d7820 */ /* 0x000fe20000400000 */
[--C-:B------:R-:W-:Y:S01]  /*9310*/  FADD R56, R56, -R36.reuse ;  /* 0x8000002438387221 */ /* 0x100fe20000000000 */
[----:B---3--:R-:W-:Y:S01]  /*9320*/  FADD R24, R8, R25 ;  /* 0x0000001908187221 */ /* 0x008fe20000000000 */
[--C-:B------:R-:W-:Y:S01]  /*9330*/  FADD R65, R65, -R36.reuse ;  /* 0x8000002441417221 */ /* 0x100fe20000000000 */
[----:B------:R-:W-:Y:S01]  /*9340*/  FADD R54, R54, -R36 ;  /* 0x8000002436367221 */ /* 0x000fe20000000000 */
[----:B------:R-:W3:Y:S01]  /*9350*/  MUFU.EX2 R17, R17 ;  /* 0x0000001100117308 */ /* 0x000ee20000000800 */
[----:B-1----:R-:W-:Y:S01]  /*9360*/  FADD R24, R13, R24 ;  /* 0x000000180d187221 */ /* 0x002fe20000000000 */
[----:B------:R-:W-:Y:S01]  /*9370*/  FMUL R56, R56, 1.4426950216293334961 ;  /* 0x3fb8aa3b38387820 */ /* 0x000fe20000400000 */
[----:B------:R-:W-:Y:S01]  /*9380*/  FADD R63, R63, -R36 ;  /* 0x800000243f3f7221 */ /* 0x000fe20000000000 */
[----:B------:R-:W-:Y:S01]  /*9390*/  FMUL R54, R54, 1.4426950216293334961 ;  /* 0x3fb8aa3b36367820 */ /* 0x000fe20000400000 */
[----:B----4-:R-:W-:Y:S01]  /*93a0*/  FADD R25, R11, R24 ;  /* 0x000000180b197221 */ /* 0x010fe20000000000 */
[----:B------:R-:W-:Y:S01]  /*93b0*/  FMUL R24, R41, 1.4426950216293334961 ;  /* 0x3fb8aa3b29187820 */ /* 0x000fe20000400000 */
[----:B------:R-:W-:Y:S01]  /*93c0*/  FADD R45, R45, -R36 ;  /* 0x800000242d2d7221 */ /* 0x000fe20000000000 */
[----:B------:R-:W1:Y:S01]  /*93d0*/  MUFU.EX2 R15, R15 ;  /* 0x0000000f000f7308 */ /* 0x000e620000000800 */
[----:B0-----:R-:W-:-:S02]  /*93e0*/  FADD R25, R16, R25 ;  /* 0x0000001910197221 */ /* 0x001fc40000000000 */
[----:B------:R-:W-:-:S05]  /*93f0*/  FMUL R45, R45, 1.4426950216293334961 ;  /* 0x3fb8aa3b2d2d7820 */ /* 0x000fca0000400000 */
[----:B------:R-:W0:Y:S08]  /*9400*/  MUFU.EX2 R20, R60 ;  /* 0x0000003c00147308 */ /* 0x000e300000000800 */
[----:B------:R-:W4:Y:S08]  /*9410*/  MUFU.EX2 R18, R18 ;  /* 0x0000001200127308 */ /* 0x000f300000000800 */
[----:B------:R5:W-:Y:S08]  /*9420*/  MUFU.EX2 R229, R26 ;  /* 0x0000001a00e57308 */ /* 0x000bf00000000800 */
[----:B------:R0:W2:Y:S01]  /*9430*/  MUFU.EX2 R223, R21 ;  /* 0x0000001500df7308 */ /* 0x0000a20000000800 */
[----:B-----5:R-:W-:-:S04]  /*9440*/  FADD R26, R14, R25 ;  /* 0x000000190e1a7221 */ /* 0x020fc80000000000 */
[----:B---3--:R-:W-:-:S03]  /*9450*/  FADD R26, R17, R26 ;  /* 0x0000001a111a7221 */ /* 0x008fc60000000000 */
[----:B------:R-:W3:Y:S01]  /*9460*/  MUFU.EX2 R19, R19 ;  /* 0x0000001300137308 */ /* 0x000ee20000000800 */
[----:B-1----:R-:W-:Y:S01]  /*9470*/  FADD R25, R15, R26 ;  /* 0x0000001a0f197221 */ /* 0x002fe20000000000 */
[----:B0-----:R-:W-:-:S06]  /*9480*/  FMUL R21, R37, 1.4426950216293334961 ;  /* 0x3fb8aa3b25157820 */ /* 0x001fcc0000400000 */
[----:B------:R0:W1:Y:S08]  /*9490*/  MUFU.EX2 R236, R27 ;  /* 0x0000001b00ec7308 */ /* 0x0000700000000800 */
[----:B------:R5:W1:Y:S01]  /*94a0*/  MUFU.EX2 R234, R28 ;  /* 0x0000001c00ea7308 */ /* 0x000a620000000800 */
[----:B0-----:R-:W-:Y:S01]  /*94b0*/  FADD R27, R20, R25 ;  /* 0x00000019141b7221 */ /* 0x001fe20000000000 */
[----:B------:R-:W-:-:S03]  /*94c0*/  FMUL R25, R43, 1.4426950216293334961 ;  /* 0x3fb8aa3b2b197820 */ /* 0x000fc60000400000 */
[----:B----4-:R-:W-:-:S03]  /*94d0*/  FADD R26, R18, R27 ;  /* 0x0000001b121a7221 */ /* 0x010fc60000000000 */
[----:B------:R1:W0:Y:S01]  /*94e0*/  MUFU.EX2 R235, R29 ;  /* 0x0000001d00eb7308 */ /* 0x0002220000000800 */
[----:B--2---:R-:W-:-:S04]  /*94f0*/  FADD R26, R223, R26 ;  /* 0x0000001adf1a7221 */ /* 0x004fc80000000000 */
[----:B---3--:R-:W-:Y:S01]  /*9500*/  FADD R27, R19, R26 ;  /* 0x0000001a131b7221 */ /* 0x008fe20000000000 */
[----:B------:R-:W-:Y:S02]  /*9510*/  FMUL R26, R202, 1.4426950216293334961 ;  /* 0x3fb8aa3bca1a7820 */ /* 0x000fe40000400000 */
[----:B------:R-:W2:Y:S01]  /*9520*/  MUFU.EX2 R232, R30 ;  /* 0x0000001e00e87308 */ /* 0x000ea20000000800 */
[----:B------:R-:W-:-:S04]  /*9530*/  FADD R27, R228, R27 ;  /* 0x0000001be41b7221 */ /* 0x000fc80000000000 */
[----:B-----5:R-:W-:-:S03]  /*9540*/  FADD R28, R226, R27 ;  /* 0x0000001be21c7221 */ /* 0x020fc60000000000 */
[----:B------:R-:W3:Y:S01]  /*9550*/  MUFU.EX2 R233, R31 ;  /* 0x0000001f00e97308 */ /* 0x000ee20000000800 */
[----:B------:R-:W-:-:S04]  /*9560*/  FADD R28, R231, R28 ;  /* 0x0000001ce71c7221 */ /* 0x000fc80000000000 */
[----:B------:R-:W-:-:S03]  /*9570*/  FADD R27, R229, R28 ;  /* 0x0000001ce51b7221 */ /* 0x000fc60000000000 */
[----:B------:R-:W4:Y:S01]  /*9580*/  MUFU.EX2 R230, R32 ;  /* 0x0000002000e67308 */ /* 0x000f220000000800 */
[----:B-1----:R-:W-:Y:S01]  /*9590*/  FADD R29, R236, R27 ;  /* 0x0000001bec1d7221 */ /* 0x002fe20000000000 */
[----:B------:R-:W-:-:S03]  /*95a0*/  FMUL R27, R200, 1.4426950216293334961 ;  /* 0x3fb8aa3bc81b7820 */ /* 0x000fc60000400000 */
[----:B------:R-:W-:-:S03]  /*95b0*/  FADD R28, R234, R29 ;  /* 0x0000001dea1c7221 */ /* 0x000fc60000000000 */
[----:B------:R-:W1:Y:S01]  /*95c0*/  MUFU.EX2 R227, R33 ;  /* 0x0000002100e37308 */ /* 0x000e620000000800 */
[----:B0-----:R-:W-:-:S04]  /*95d0*/  FADD R29, R235, R28 ;  /* 0x0000001ceb1d7221 */ /* 0x001fc80000000000 */
[----:B--2---:R-:W-:-:S03]  /*95e0*/  FADD R28, R232, R29 ;  /* 0x0000001de81c7221 */ /* 0x004fc60000000000 */
[----:B------:R-:W0:Y:S01]  /*95f0*/  MUFU.EX2 R225, R208 ;  /* 0x000000d000e17308 */ /* 0x000e220000000800 */
[----:B---3--:R-:W-:Y:S01]  /*9600*/  FADD R29, R233, R28 ;  /* 0x0000001ce91d7221 */ /* 0x008fe20000000000 */
[----:B------:R-:W-:-:S03]  /*9610*/  FMUL R28, R198, 1.4426950216293334961 ;  /* 0x3fb8aa3bc61c7820 */ /* 0x000fc60000400000 */
[----:B----4-:R-:W-:-:S03]  /*9620*/  FADD R30, R230, R29 ;  /* 0x0000001de61e7221 */ /* 0x010fc60000000000 */
[----:B------:R-:W2:Y:S01]  /*9630*/  MUFU.EX2 R224, R35 ;  /* 0x0000002300e07308 */ /* 0x000ea20000000800 */
[----:B-1----:R-:W-:-:S07]  /*9640*/  FADD R30, R227, R30 ;  /* 0x0000001ee31e7221 */ /* 0x002fce0000000000 */
[----:B------:R-:W1:Y:S01]  /*9650*/  MUFU.EX2 R221, R207 ;  /* 0x000000cf00dd7308 */ /* 0x000e620000000800 */
[----:B0-----:R-:W-:-:S07]  /*9660*/  FADD R29, R225, R30 ;  /* 0x0000001ee11d7221 */ /* 0x001fce0000000000 */
[----:B------:R-:W0:Y:S01]  /*9670*/  MUFU.EX2 R222, R206 ;  /* 0x000000ce00de7308 */ /* 0x000e220000000800 */
[----:B--2---:R-:W-:Y:S01]  /*9680*/  FADD R30, R224, R29 ;  /* 0x0000001de01e7221 */ /* 0x004fe20000000000 */
[----:B------:R-:W-:-:S06]  /*9690*/  FMUL R29, R52, 1.4426950216293334961 ;  /* 0x3fb8aa3b341d7820 */ /* 0x000fcc0000400000 */
        /* <DEDUP_REMOVED lines=11> */
[----:B------:R0:W3:Y:S01]  /*9750*/  MUFU.EX2 R218, R40 ;  /* 0x0000002800da7308 */ /* 0x0000e20000000800 */
[----:B--2---:R-:W-:-:S07]  /*9760*/  FADD R32, R219, R32 ;  /* 0x00000020db207221 */ /* 0x004fce0000000000 */
[----:B------:R-:W2:Y:S01]  /*9770*/  MUFU.EX2 R24, R24 ;  /* 0x0000001800187308 */ /* 0x000ea20000000800 */
[----:B-1----:R-:W-:Y:S01]  /*9780*/  FADD R31, R23, R32 ;  /* 0x00000020171f7221 */ /* 0x002fe20000000000 */
[----:B0-----:R-:W-:-:S06]  /*9790*/  SHF.R.U32.HI R40, RZ, 0x1, R0 ;  /* 0x00000001ff287819 */ /* 0x001fcc0000011600 */
[----:B------:R0:W1:Y:S01]  /*97a0*/  MUFU.EX2 R217, R42 ;  /* 0x0000002a00d97308 */ /* 0x0000620000000800 */
[----:B---3--:R-:W-:Y:S01]  /*97b0*/  FADD R33, R218, R31 ;  /* 0x0000001fda217221 */ /* 0x008fe20000000000 */
[----:B------:R-:W-:-:S06]  /*97c0*/  FMUL R31, R46, 1.4426950216293334961 ;  /* 0x3fb8aa3b2e1f7820 */ /* 0x000fcc0000400000 */
[----:B------:R-:W3:Y:S01]  /*97d0*/  MUFU.EX2 R25, R25 ;  /* 0x0000001900197308 */ /* 0x000ee20000000800 */
[----:B--2---:R-:W-:Y:S01]  /*97e0*/  FADD R32, R24, R33 ;  /* 0x0000002118207221 */ /* 0x004fe20000000000 */
[----:B0-----:R-:W-:-:S06]  /*97f0*/  IMAD.U32 R42, RZ, RZ, UR66 ;  /* 0x00000042ff2a7e24 */ /* 0x001fcc000f8e00ff */
[----:B------:R0:W2:Y:S01]  /*9800*/  MUFU.EX2 R216, R47 ;  /* 0x0000002f00d87308 */ /* 0x0000a20000000800 */
[----:B-1----:R-:W-:-:S07]  /*9810*/  FADD R32, R217, R32 ;  /* 0x00000020d9207221 */ /* 0x002fce0000000000 */
[----:B------:R-:W1:Y:S01]  /*9820*/  MUFU.EX2 R26, R26 ;  /* 0x0000001a001a7308 */ /* 0x000e620000000800 */
[----:B---3--:R-:W-:Y:S01]  /*9830*/  FADD R33, R25, R32 ;  /* 0x0000002019217221 */ /* 0x008fe20000000000 */
[----:B------:R-:W-:Y:S01]  /*9840*/  FMUL R32, R48, 1.4426950216293334961 ;  /* 0x3fb8aa3b30207820 */ /* 0x000fe20000400000 */
[----:B0-----:R-:W-:-:S04]  /*9850*/  IMAD.U32 R47, RZ, RZ, UR63 ;  /* 0x0000003fff2f7e24 */ /* 0x001fc8000f8e00ff */
[----:B------:R-:W-:Y:S01]  /*9860*/  IMAD.WIDE R46, R47, 0x2, R188 ;  /* 0x000000022f2e7825 */ /* 0x000fe200078e02bc */
[----:B------:R0:W3:Y:S03]  /*9870*/  MUFU.EX2 R215, R49 ;  /* 0x0000003100d77308 */ /* 0x0000e60000000800 */
[----:B--2---:R-:W-:-:S05]  /*9880*/  FADD R33, R216, R33 ;  /* 0x00000021d8217221 */ /* 0x004fca0000000000 */
[----:B------:R-:W2:Y:S01]  /*9890*/  MUFU.EX2 R27, R27 ;  /* 0x0000001b001b7308 */ /* 0x000ea20000000800 */
[----:B-1----:R-:W-:Y:S01]  /*98a0*/  FADD R34, R26, R33 ;  /* 0x000000211a227221 */ /* 0x002fe20000000000 */
[----:B------:R-:W-:Y:S01]  /*98b0*/  SHF.R.U32.HI R33, RZ, 0x2, R0 ;  /* 0x00000002ff217819 */ /* 0x000fe20000011600 */
[----:B0-----:R-:W-:-:S03]  /*98c0*/  IMAD.U32 R49, RZ, RZ, UR63 ;  /* 0x0000003fff317e24 */ /* 0x001fc6000f8e00ff */
[----:B------:R-:W-:Y:S02]  /*98d0*/  LOP3.LUT R35, R33, 0x38, RZ, 0xc0, !PT ;  /* 0x0000003821237812 */ /* 0x000fe400078ec0ff */
[----:B------:R0:W1:Y:S01]  /*98e0*/  MUFU.EX2 R214, R51 ;  /* 0x0000003300d67308 */ /* 0x0000620000000800 */
[----:B---3--:R-:W-:-:S07]  /*98f0*/  FADD R34, R215, R34 ;  /* 0x00000022d7227221 */ /* 0x008fce0000000000 */
[----:B------:R-:W3:Y:S01]  /*9900*/  MUFU.EX2 R28, R28 ;  /* 0x0000001c001c7308 */ /* 0x000ee20000000800 */
[----:B--2---:R-:W-:Y:S01]  /*9910*/  FADD R33, R27, R34 ;  /* 0x000000221b217221 */ /* 0x004fe20000000000 */
[----:B------:R-:W-:Y:S01]  /*9920*/  LOP3.LUT R34, R35, 0x1f, R0, 0xf8, !PT ;  /* 0x0000001f23227812 */ /* 0x000fe200078ef800 */
[----:B0-----:R-:W-:-:S04]  /*9930*/  IMAD.U32 R51, RZ, RZ, UR63 ;  /* 0x0000003fff337e24 */ /* 0x001fc8000f8e00ff */
[----:B------:R-:W-:Y:S01]  /*9940*/  IMAD.SHL.U32 R37, R34, 0x10, RZ ;  /* 0x0000001022257824 */ /* 0x000fe200078e00ff */
[----:B------:R-:W0:Y:S01]  /*9950*/  MUFU.EX2 R38, R38 ;  /* 0x0000002600267308 */ /* 0x000e220000000800 */
[----:B-1----:R-:W-:Y:S01]  /*9960*/  FADD R35, R214, R33 ;  /* 0x00000021d6237221 */ /* 0x002fe20000000000 */
[----:B------:R-:W-:Y:S01]  /*9970*/  FMUL R33, R58, 1.4426950216293334961 ;  /* 0x3fb8aa3b3a217820 */ /* 0x000fe20000400000 */
[----:B------:R-:W-:Y:S01]  /*9980*/  IMAD.WIDE R50, R51, 0x2, R196 ;  /* 0x0000000233327825 */ /* 0x000fe200078e02c4 */
[----:B------:R-:W-:-:S04]  /*9990*/  LOP3.LUT R39, R37, 0x1f0, RZ, 0xc0, !PT ;  /* 0x000001f025277812 */ /* 0x000fc800078ec0ff */
[----:B------:R-:W1:Y:S01]  /*99a0*/  MUFU.EX2 R211, R53 ;  /* 0x0000003500d37308 */ /* 0x000e620000000800 */
[----:B---3--:R-:W-:Y:S01]  /*99b0*/  FADD R34, R28, R35 ;  /* 0x000000231c227221 */ /* 0x008fe20000000000 */
[----:B------:R-:W-:-:S04]  /*99c0*/  LOP3.LUT R35, R37, 0x1b0, RZ, 0xc0, !PT ;  /* 0x000001b025237812 */ /* 0x000fc800078ec0ff */
[----:B------:R-:W-:Y:S02]  /*99d0*/  LOP3.LUT R40, R35, 0x40, R40, 0xf8, !PT ;  /* 0x0000004023287812 */ /* 0x000fe400078ef828 */
[----:B------:R-:W2:Y:S03]  /*99e0*/  MUFU.EX2 R29, R29 ;  /* 0x0000001d001d7308 */ /* 0x000ea60000000800 */
[----:B------:R-:W-:-:S05]  /*99f0*/  VIADD R41, R40, UR7 ;  /* 0x0000000728297c36 */ /* 0x000fca0008000000 */
[----:B------:R3:W4:Y:S01]  /*9a00*/  MUFU.EX2 R212, R55 ;  /* 0x0000003700d47308 */ /* 0x0007220000000800 */
[----:B0-----:R0:W-:Y:S01]  /*9a10*/  STSM.16.M88 [R41+0x8000], R38 ;  /* 0x0080002629007844 */ /* 0x0011e20000000000 */
[----:B-1----:R-:W-:Y:S01]  /*9a20*/  FADD R34, R211, R34 ;  /* 0x00000022d3227221 */ /* 0x002fe20000000000 */
[----:B------:R-:W-:Y:S03]  /*9a30*/  BAR.SYNC.DEFER_BLOCKING 0x0 ;  /* 0x0000000000007b1d */ /* 0x000fe60000010000 */
[----:B--2---:R-:W-:Y:S01]  /*9a40*/  FADD R35, R29, R34 ;  /* 0x000000221d237221 */ /* 0x004fe20000000000 */
[----:B------:R-:W-:Y:S02]  /*9a50*/  FMUL R34, R65, 1.4426950216293334961 ;  /* 0x3fb8aa3b41227820 */ /* 0x000fe40000400000 */
[----:B------:R-:W1:Y:S01]  /*9a60*/  MUFU.EX2 R30, R30 ;  /* 0x0000001e001e7308 */ /* 0x000e620000000800 */
[----:B---3--:R-:W-:-:S02]  /*9a70*/  IMAD.U32 R55, RZ, RZ, UR63 ;  /* 0x0000003fff377e24 */ /* 0x008fc4000f8e00ff */
[----:B----4-:R-:W-:-:S05]  /*9a80*/  FADD R35, R212, R35 ;  /* 0x00000023d4237221 */ /* 0x010fca0000000000 */
[----:B------:R-:W2:Y:S08]  /*9a90*/  MUFU.EX2 R209, R57 ;  /* 0x0000003900d17308 */ /* 0x000eb00000000800 */
[----:B------:R-:W3:Y:S01]  /*9aa0*/  MUFU.EX2 R31, R31 ;  /* 0x0000001f001f7308 */ /* 0x000ee20000000800 */
[----:B-1----:R-:W-:Y:S01]  /*9ab0*/  FADD R40, R30, R35 ;  /* 0x000000231e287221 */ /* 0x002fe20000000000 */
[----:B------:R-:W1:Y:S01]  /*9ac0*/  LDSM.16.M88 R39, [R39+UR7+0x8000] ;  /* 0x008000072727783b */ /* 0x000e620008000000 */
[----:B------:R-:W4:Y:S05]  /*9ad0*/  SYNCS.PHASECHK.TRANS64.TRYWAIT P0, [UR10], R42 ;  /* 0x0000002aff0075a7 */ /* 0x000f2a000800110a */
[----:B------:R-:W5:Y:S01]  /*9ae0*/  MUFU.EX2 R210, R59 ;  /* 0x0000003b00d27308 */ /* 0x000f620000000800 */
[----:B--2---:R-:W-:-:S07]  /*9af0*/  FADD R40, R209, R40 ;  /* 0x00000028d1287221 */ /* 0x004fce0000000000 */
[----:B------:R-:W2:Y:S01]  /*9b00*/  MUFU.EX2 R32, R32 ;  /* 0x0000002000207308 */ /* 0x000ea20000000800 */
[----:B---3--:R-:W-:-:S07]  /*9b10*/  FADD R35, R31, R40 ;  /* 0x000000281f237221 */ /* 0x008fce0000000000 */
[----:B------:R-:W3:Y:S01]  /*9b20*/  MUFU.EX2 R207, R61 ;  /* 0x0000003d00cf7308 */ /* 0x000ee20000000800 */
[----:B-----5:R-:W-:Y:S01]  /*9b30*/  FADD R37, R210, R35 ;  /* 0x00000023d2257221 */ /* 0x020fe20000000000 */
[----:B------:R-:W-:-:S06]  /*9b40*/  FMUL R35, R63, 1.4426950216293334961 ;  /* 0x3fb8aa3b3f237820 */ /* 0x000fcc0000400000 */
[----:B------:R-:W5:Y:S01]  /*9b50*/  MUFU.EX2 R33, R33 ;  /* 0x0000002100217308 */ /* 0x000f620000000800 */
[----:B--2---:R-:W-:-:S07]  /*9b60*/  FADD R40, R32, R37 ;  /* 0x0000002520287221 */ /* 0x004fce0000000000 */
[----:B------:R-:W2:Y:S01]  /*9b70*/  MUFU.EX2 R208, R56 ;  /* 0x0000003800d07308 */ /* 0x000ea20000000800 */
[----:B---3--:R-:W-:-:S07]  /*9b80*/  FADD R40, R207, R40 ;  /* 0x00000028cf287221 */ /* 0x008fce0000000000 */
[----:B------:R-:W3:Y:S01]  /*9b90*/  MUFU.EX2 R34, R34 ;  /* 0x0000002200227308 */ /* 0x000ee20000000800 */
[----:B-----5:R-:W-:-:S07]  /*9ba0*/  FADD R37, R33, R40 ;  /* 0x0000002821257221 */ /* 0x020fce0000000000 */
[----:B------:R-:W5:Y:S01]  /*9bb0*/  MUFU.EX2 R205, R54 ;  /* 0x0000003600cd7308 */ /* 0x000f620000000800 */
[----:B--2---:R-:W-:-:S07]  /*9bc0*/  FADD R37, R208, R37 ;  /* 0x00000025d0257221 */ /* 0x004fce0000000000 */
[----:B------:R-:W2:Y:S01]  /*9bd0*/  MUFU.EX2 R35, R35 ;  /* 0x0000002300237308 */ /* 0x000ea20000000800 */
[----:B---3--:R-:W-:-:S07]  /*9be0*/  FADD R40, R34, R37 ;  /* 0x0000002522287221 */ /* 0x008fce0000000000 */
[----:B------:R-:W3:Y:S01]  /*9bf0*/  MUFU.EX2 R206, R45 ;  /* 0x0000002d00ce7308 */ /* 0x000ee20000000800 */
[----:B-----5:R-:W-:-:S04]  /*9c00*/  FADD R40, R205, R40 ;  /* 0x00000028cd287221 */ /* 0x020fc80000000000 */
[----:B--2---:R-:W-:-:S04]  /*9c10*/  FADD R37, R35, R40 ;  /* 0x0000002823257221 */ /* 0x004fc80000000000 */
[----:B---3--:R-:W-:-:S05]  /*9c20*/  FADD R37, R206, R37 ;  /* 0x00000025ce257221 */ /* 0x008fca0000000000 */
[----:B------:R0:W2:Y:S01]  /*9c30*/  SHFL.BFLY PT, R40, R37, 0x10, 0x1f ;  /* 0x0e001f0025287f89 */ /* 0x0000a200000e0000 */
[----:B-1--4-:R-:W-:Y:S05]  /*9c40*/  @!P0 BRA `(.L_x_15) ;  /* 0x00000028008c8947 */ /* 0x012fea0003800000 */
.L_x_24:
[----:B------:R-:W-:Y:S01]  /*9c50*/  IMAD.U32 R57, RZ, RZ, UR63 ;  /* 0x0000003fff397e24 */ /* 0x000fe2000f8e00ff */
[----:B0-----:R0:W3:Y:S01]  /*9c60*/  LDG.E.U16 R41, desc[UR22][R50.64] ;  /* 0x0000001632297981 */ /* 0x0010e2000c1e1500 */
[----:B------:R-:W-:Y:S02]  /*9c70*/  IMAD.U32 R53, RZ, RZ, UR63 ;  /* 0x0000003fff357e24 */ /* 0x000fe4000f8e00ff */
[----:B------:R-:W-:Y:S01]  /*9c80*/  IMAD.U32 R45, RZ, RZ, UR63 ;  /* 0x0000003fff2d7e24 */ /* 0x000fe2000f8e00ff */
[----:B------:R-:W4:Y:S01]  /*9c90*/  LDG.E.U16 R42, desc[UR22][R46.64] ;  /* 0x000000162e2a7981 */ /* 0x000f22000c1e1500 */
[----:B------:R-:W-:Y:S02]  /*9ca0*/  IMAD.U32 R63, RZ, RZ, UR63 ;  /* 0x0000003fff3f7e24 */ /* 0x000fe4000f8e00ff */
[----:B------:R-:W-:-:S04]  /*9cb0*/  IMAD.WIDE R56, R57, 0x2, R164 ;  /* 0x0000000239387825 */ /* 0x000fc800078e02a4 */
[----:B------:R-:W-:-:S04]  /*9cc0*/  IMAD.WIDE R52, R53, 0x2, R156 ;  /* 0x0000000235347825 */ /* 0x000fc800078e029c */
[----:B------:R-:W-:Y:S01]  /*9cd0*/  IMAD.WIDE R54, R55, 0x2, R180 ;  /* 0x0000000237367825 */ /* 0x000fe200078e02b4 */
[----:B------:R-:W5:Y:S03]  /*9ce0*/  LDG.E.U16 R46, desc[UR22][R52.64] ;  /* 0x00000016342e7981 */ /* 0x000f66000c1e1500 */
[----:B------:R-:W-:Y:S01]  /*9cf0*/  IMAD.U32 R59, RZ, RZ, UR63 ;  /* 0x0000003fff3b7e24 */ /* 0x000fe2000f8e00ff */
[----:B--2---:R-:W2:Y:S01]  /*9d00*/  LDG.E.U16 R43, desc[UR22][R54.64] ;  /* 0x00000016362b7981 */ /* 0x004ea2000c1e1500 */
[----:B0-----:R-:W-:-:S03]  /*9d10*/  IMAD.WIDE R50, R45, 0x2, R148 ;  /* 0x000000022d327825 */ /* 0x001fc600078e0294 */
[----:B------:R0:W2:Y:S01]  /*9d20*/  LDG.E.U16 R45, desc[UR22][R56.64] ;  /* 0x00000016382d7981 */ /* 0x0000a2000c1e1500 */
[----:B------:R-:W-:Y:S02]  /*9d30*/  IMAD.U32 R65, RZ, RZ, UR63 ;  /* 0x0000003fff417e24 */ /* 0x000fe4000f8e00ff */
[----:B------:R-:W-:Y:S01]  /*9d40*/  IMAD.U32 R61, RZ, RZ, UR63 ;  /* 0x0000003fff3d7e24 */ /* 0x000fe2000f8e00ff */
[----:B------:R-:W2:Y:S01]  /*9d50*/  LDG.E.U16 R47, desc[UR22][R50.64] ;  /* 0x00000016322f7981 */ /* 0x000ea2000c1e1500 */
[----:B------:R-:W-:-:S04]  /*9d60*/  IMAD.WIDE R62, R63, 0x2, R186 ;  /* 0x000000023f3e7825 */ /* 0x000fc800078e02ba */
[----:B------:R-:W-:-:S04]  /*9d70*/  IMAD.WIDE R48, R49, 0x2, R172 ;  /* 0x0000000231307825 */ /* 0x000fc800078e02ac */
[----:B------:R-:W-:Y:S01]  /*9d80*/  IMAD.WIDE R58, R59, 0x2, R140 ;  /* 0x000000023b3a7825 */ /* 0x000fe200078e028c */
[----:B------:R1:W2:Y:S03]  /*9d90*/  LDG.E.U16 R50, desc[UR22][R62.64] ;  /* 0x000000163e327981 */ /* 0x0002a6000c1e1500 */
[----:B------:R-:W-:Y:S01]  /*9da0*/  IMAD.U32 R199, RZ, RZ, UR63 ;  /* 0x0000003fffc77e24 */ /* 0x000fe2000f8e00ff */
[----:B------:R-:W2:Y:S01]  /*9db0*/  LDG.E.U16 R44, desc[UR22][R48.64] ;  /* 0x00000016302c7981 */ /* 0x000ea2000c1e1500 */
[----:B0-----:R-:W-:-:S04]  /*9dc0*/  IMAD.WIDE R56, R65, 0x2, R170 ;  /* 0x0000000241387825 */ /* 0x001fc800078e02aa */
[----:B------:R-:W-:Y:S01]  /*9dd0*/  IMAD.U32 R53, RZ, RZ, UR63 ;  /* 0x0000003fff357e24 */ /* 0x000fe2000f8e00ff */
[----:B------:R-:W2:Y:S01]  /*9de0*/  LDG.E.U16 R52, desc[UR22][R56.64] ;  /* 0x0000001638347981 */ /* 0x000ea2000c1e1500 */
[----:B------:R-:W-:-:S03]  /*9df0*/  IMAD.WIDE R54, R61, 0x2, R194 ;  /* 0x000000023d367825 */ /* 0x000fc600078e02c2 */
[----:B------:R0:W2:Y:S01]  /*9e00*/  LDG.E.U16 R48, desc[UR22][R58.64] ;  /* 0x000000163a307981 */ /* 0x0000a2000c1e1500 */
[----:B------:R-:W-:-:S03]  /*9e10*/  IMAD.WIDE R64, R65, 0x2, R162 ;  /* 0x0000000241407825 */ /* 0x000fc600078e02a2 */
[----:B------:R0:W2:Y:S01]  /*9e20*/  LDG.E.U16 R49, desc[UR22][R54.64] ;  /* 0x0000001636317981 */ /* 0x0000a2000c1e1500 */
[----:B-1----:R-:W-:-:S04]  /*9e30*/  IMAD.WIDE R62, R199, 0x2, R138 ;  /* 0x00000002c73e7825 */ /* 0x002fc800078e028a */
[----:B------:R-:W-:Y:S01]  /*9e40*/  IMAD.U32 R201, RZ, RZ, UR63 ;  /* 0x0000003fffc97e24 */ /* 0x000fe2000f8e00ff */
[----:B------:R-:W2:Y:S01]  /*9e50*/  LDG.E.U16 R56, desc[UR22][R62.64] ;  /* 0x000000163e387981 */ /* 0x000ea2000c1e1500 */
[----:B------:R-:W-:-:S04]  /*9e60*/  IMAD.WIDE R60, R61, 0x2, R178 ;  /* 0x000000023d3c7825 */ /* 0x000fc800078e02b2 */
[----:B0-----:R-:W-:Y:S01]  /*9e70*/  IMAD.WIDE R58, R53, 0x2, R154 ;  /* 0x00000002353a7825 */ /* 0x001fe200078e029a */
[----:B------:R-:W2:Y:S03]  /*9e80*/  LDG.E.U16 R51, desc[UR22][R60.64] ;  /* 0x000000163c337981 */ /* 0x000ea6000c1e1500 */
[----:B------:R-:W-:Y:S01]  /*9e90*/  IMAD.U32 R241, RZ, RZ, UR63 ;  /* 0x0000003ffff17e24 */ /* 0x000fe2000f8e00ff */
[----:B------:R0:W2:Y:S01]  /*9ea0*/  LDG.E.U16 R53, desc[UR22][R64.64] ;  /* 0x0000001640357981 */ /* 0x0000a2000c1e1500 */
[----:B------:R-:W-:Y:S02]  /*9eb0*/  IMAD.U32 R55, RZ, RZ, UR63 ;  /* 0x0000003fff377e24 */ /* 0x000fe4000f8e00ff */
[----:B------:R-:W-:Y:S01]  /*9ec0*/  IMAD.U32 R67, RZ, RZ, UR63 ;  /* 0x0000003fff437e24 */ /* 0x000fe2000f8e00ff */
[----:B------:R-:W2:Y:S01]  /*9ed0*/  LDG.E.U16 R54, desc[UR22][R58.64] ;  /* 0x000000163a367981 */ /* 0x000ea2000c1e1500 */
[----:B------:R-:W-:-:S04]  /*9ee0*/  IMAD.WIDE R198, R199, 0x2, R184 ;  /* 0x00000002c7c67825 */ /* 0x000fc800078e02b8 */
[----:B------:R-:W-:Y:S02]  /*9ef0*/  IMAD.U32 R203, RZ, RZ, UR63 ;  /* 0x0000003fffcb7e24 */ /* 0x000fe4000f8e00ff */
[----:B0-----:R-:W-:Y:S01]  /*9f00*/  IMAD.WIDE R64, R201, 0x2, R176 ;  /* 0x00000002c9407825 */ /* 0x001fe200078e02b0 */
[----:B------:R-:W2:Y:S03]  /*9f10*/  LDG.E.U16 R58, desc[UR22][R198.64] ;  /* 0x00000016c63a7981 */ /* 0x000ea6000c1e1500 */
[----:B------:R-:W-:Y:S02]  /*9f20*/  IMAD.U32 R63, RZ, RZ, UR63 ;  /* 0x0000003fff3f7e24 */ /* 0x000fe4000f8e00ff */
[----:B------:R-:W-:Y:S01]  /*9f30*/  IMAD.WIDE R240, R241, 0x2, R144 ;  /* 0x00000002f1f07825 */ /* 0x000fe200078e0290 */
[----:B------:R0:W2:Y:S03]  /*9f40*/  LDG.E.U16 R59, desc[UR22][R64.64] ;  /* 0x00000016403b7981 */ /* 0x0000a6000c1e1500 */
[----:B------:R-:W-:-:S02]  /*9f50*/  IMAD.U32 R239, RZ, RZ, UR63 ;  /* 0x0000003fffef7e24 */ /* 0x000fc4000f8e00ff */
[----:B------:R-:W-:-:S04]  /*9f60*/  IMAD.WIDE R60, R55, 0x2, R192 ;  /* 0x00000002373c7825 */ /* 0x000fc800078e02c0 */
[----:B------:R-:W-:Y:S01]  /*9f70*/  IMAD.WIDE R66, R67, 0x2, R146 ;  /* 0x0000000243427825 */ /* 0x000fe200078e0292 */
[----:B------:R-:W2:Y:S03]  /*9f80*/  LDG.E.U16 R57, desc[UR22][R60.64] ;  /* 0x000000163c397981 */ /* 0x000ea6000c1e1500 */
[----:B------:R-:W-:Y:S01]  /*9f90*/  IMAD.WIDE R202, R203, 0x2, R168 ;  /* 0x00000002cbca7825 */ /* 0x000fe200078e02a8 */
[----:B------:R-:W2:Y:S03]  /*9fa0*/  LDG.E.U16 R55, desc[UR22][R66.64] ;  /* 0x0000001642377981 */ /* 0x000ea6000c1e1500 */
[----:B------:R-:W-:Y:S01]  /*9fb0*/  IMAD.WIDE R200, R201, 0x2, R160 ;  /* 0x00000002c9c87825 */ /* 0x000fe200078e02a0 */
[----:B------:R-:W2:Y:S03]  /*9fc0*/  LDG.E.U16 R60, desc[UR22][R202.64] ;  /* 0x00000016ca3c7981 */ /* 0x000ea6000c1e1500 */
[----:B0-----:R-:W-:-:S02]  /*9fd0*/  IMAD.U32 R65, RZ, RZ, UR63 ;  /* 0x0000003fff417e24 */ /* 0x001fc4000f8e00ff */
[----:B------:R-:W-:Y:S01]  /*9fe0*/  IMAD.U32 R237, RZ, RZ, UR63 ;  /* 0x0000003fffed7e24 */ /* 0x000fe2000f8e00ff */
[----:B------:R-:W2:Y:S01]  /*9ff0*/  LDG.E.U16 R61, desc[UR22][R200.64] ;  /* 0x00000016c83d7981 */ /* 0x000ea2000c1e1500 */
[----:B------:R-:W-:-:S03]  /*a000*/  IMAD.WIDE R198, R63, 0x2, R136 ;  /* 0x000000023fc67825 */ /* 0x000fc600078e0288 */
[----:B------:R0:W2:Y:S01]  /*a010*/  LDG.E.U16 R63, desc[UR22][R240.64] ;  /* 0x00000016f03f7981 */ /* 0x0000a2000c1e1500 */
[----:B------:R-:W-:-:S03]  /*a020*/  IMAD.WIDE R238, R239, 0x2, R190 ;  /* 0x00000002efee7825 */ /* 0x000fc600078e02be */
[----:B------:R-:W2:Y:S01]  /*a030*/  LDG.E.U16 R64, desc[UR22][R198.64] ;  /* 0x00000016c6407981 */ /* 0x000ea2000c1e1500 */
[----:B------:R-:W-:Y:S02]  /*a040*/  IMAD.U32 R247, RZ, RZ, UR63 ;  /* 0x0000003ffff77e24 */ /* 0x000fe4000f8e00ff */
[----:B------:R-:W-:Y:S02]  /*a050*/  IMAD.U32 R245, RZ, RZ, UR63 ;  /* 0x0000003ffff57e24 */ /* 0x000fe4000f8e00ff */
[----:B------:R-:W-:Y:S02]  /*a060*/  IMAD.U32 R243, RZ, RZ, UR63 ;  /* 0x0000003ffff37e24 */ /* 0x000fe4000f8e00ff */
[----:B0-----:R-:W-:Y:S02]  /*a070*/  IMAD.U32 R241, RZ, RZ, UR63 ;  /* 0x0000003ffff17e24 */ /* 0x001fe4000f8e00ff */
[----:B------:R-:W-:-:S04]  /*a080*/  IMAD.WIDE R66, R237, 0x2, R152 ;  /* 0x00000002ed427825 */ /* 0x000fc800078e0298 */
[----:B------:R-:W-:Y:S01]  /*a090*/  IMAD.WIDE R202, R65, 0x2, R182 ;  /* 0x0000000241ca7825 */ /* 0x000fe200078e02b6 */
[----:B------:R-:W2:Y:S03]  /*a0a0*/  LDG.E.U16 R62, desc[UR22][R66.64] ;  /* 0x00000016423e7981 */ /* 0x000ea6000c1e1500 */
[----:B------:R-:W-:Y:S01]  /*a0b0*/  IMAD.WIDE R200, R237, 0x2, R174 ;  /* 0x00000002edc87825 */ /* 0x000fe200078e02ae */
[----:B------:R0:W2:Y:S03]  /*a0c0*/  LDG.E.U16 R65, desc[UR22][R238.64] ;  /* 0x00000016ee417981 */ /* 0x0000a6000c1e1500 */
[----:B------:R-:W-:Y:S01]  /*a0d0*/  IMAD.WIDE R246, R247, 0x2, R166 ;  /* 0x00000002f7f67825 */ /* 0x000fe200078e02a6 */
[----:B------:R1:W2:Y:S03]  /*a0e0*/  LDG.E.U16 R66, desc[UR22][R202.64] ;  /* 0x00000016ca427981 */ /* 0x0002a6000c1e1500 */
[----:B------:R-:W-:Y:S01]  /*a0f0*/  IMAD.WIDE R244, R245, 0x2, R158 ;  /* 0x00000002f5f47825 */ /* 0x000fe200078e029e */
[----:B------:R-:W2:Y:S03]  /*a100*/  LDG.E.U16 R67, desc[UR22][R200.64] ;  /* 0x00000016c8437981 */ /* 0x000ea6000c1e1500 */
[----:B------:R-:W-:Y:S01]  /*a110*/  IMAD.WIDE R242, R243, 0x2, R150 ;  /* 0x00000002f3f27825 */ /* 0x000fe200078e0296 */
[----:B------:R-:W2:Y:S03]  /*a120*/  LDG.E.U16 R198, desc[UR22][R246.64] ;  /* 0x00000016f6c67981 */ /* 0x000ea6000c1e1500 */
[----:B------:R-:W-:Y:S01]  /*a130*/  IMAD.WIDE R240, R241, 0x2, R142 ;  /* 0x00000002f1f07825 */ /* 0x000fe200078e028e */
[----:B------:R1:W2:Y:S03]  /*a140*/  LDG.E.U16 R199, desc[UR22][R244.64] ;  /* 0x00000016f4c77981 */ /* 0x0002a6000c1e1500 */
[----:B0-----:R-:W-:Y:S01]  /*a150*/  IMAD.WIDE R238, R237, 0x2, R134 ;  /* 0x00000002edee7825 */ /* 0x001fe200078e0286 */
[----:B------:R-:W2:Y:S04]  /*a160*/  LDG.E.U16 R200, desc[UR22][R242.64] ;  /* 0x00000016f2c87981 */ /* 0x000ea8000c1e1500 */
[----:B------:R-:W2:Y:S04]  /*a170*/  LDG.E.U16 R201, desc[UR22][R240.64] ;  /* 0x00000016f0c97981 */ /* 0x000ea8000c1e1500 */
[----:B------:R-:W2:Y:S01]  /*a180*/  LDG.E.U16 R202, desc[UR22][R238.64] ;  /* 0x00000016eeca7981 */ /* 0x000ea2000c1e1500 */
[----:B------:R-:W-:-:S02]  /*a190*/  LOP3.LUT R204, R0, 0x3f, RZ, 0xc0, !PT ;  /* 0x0000003f00cc7812 */ /* 0x000fc400078ec0ff */
[----:B------:R-:W-:Y:S02]  /*a1a0*/  LOP3.LUT R237, R0, 0x3f, RZ, 0xc0, !PT ;  /* 0x0000003f00ed7812 */ /* 0x000fe400078ec0ff */
[----:B-1----:R-:W-:Y:S01]  /*a1b0*/  SHF.R.S32.HI R203, RZ, 0x7, R0 ;  /* 0x00000007ffcb7819 */ /* 0x002fe20000011400 */
[----:B------:R-:W-:Y:S02]  /*a1c0*/  IMAD.SHL.U32 R204, R204, 0x2, RZ ;  /* 0x00000002cccc7824 */ /* 0x000fe400078e00ff */
[----:B------:R-:W-:Y:S01]  /*a1d0*/  IMAD.SHL.U32 R244, R237, 0x2, RZ ;  /* 0x00000002edf47824 */ /* 0x000fe200078e00ff */
[----:B------:R-:W-:Y:S02]  /*a1e0*/  SGXT R203, R203, 0x1 ;  /* 0x00000001cbcb781a */ /* 0x000fe40000000200 */
[----:B------:R-:W-:Y:S01]  /*a1f0*/  F2FP.F16.F32.PACK_AB R33, R208, R33 ;  /* 0x00000021d021723e */ /* 0x000fe200000000ff */
[----:B------:R-:W-:Y:S01]  /*a200*/  IMAD.SHL.U32 R208, R0, 0x80, RZ ;  /* 0x0000008000d07824 */ /* 0x000fe200078e00ff */
[----:B------:R-:W-:-:S02]  /*a210*/  LOP3.LUT R237, R204, 0x90, R203, 0x78, !PT ;  /* 0x00000090cced7812 */ /* 0x000fc400078e78cb */
[----:B------:R-:W-:Y:S01]  /*a220*/  LOP3.LUT R203, R244, 0x90, R203, 0x78, !PT ;  /* 0x00000090f4cb7812 */ /* 0x000fe200078e78cb */
[----:B------:R-:W-:Y:S01]  /*a230*/  IMAD.SHL.U32 R204, R0, 0x80, RZ ;  /* 0x0000008000cc7824 */ /* 0x000fe200078e00ff */
[----:B------:R-:W-:Y:S02]  /*a240*/  F2FP.F16.F32.PACK_AB R6, R9, R6 ;  /* 0x000000060906723e */ /* 0x000fe400000000ff */
[----:B------:R-:W-:Y:S02]  /*a250*/  F2FP.F16.F32.PACK_AB R5, R10, R5 ;  /* 0x000000050a05723e */ /* 0x000fe400000000ff */
[----:B------:R-:W-:Y:S02]  /*a260*/  F2FP.F16.F32.PACK_AB R7, R12, R7 ;  /* 0x000000070c07723e */ /* 0x000fe400000000ff */
[----:B------:R-:W-:Y:S02]  /*a270*/  F2FP.F16.F32.PACK_AB R8, R13, R8 ;  /* 0x000000080d08723e */ /* 0x000fe400000000ff */
[----:B------:R-:W-:-:S02]  /*a280*/  F2FP.F16.F32.PACK_AB R9, R16, R11 ;  /* 0x0000000b1009723e */ /* 0x000fc400000000ff */
        /* <DEDUP_REMOVED lines=26> */
[----:B------:R-:W-:Y:S02]  /*a430*/  LOP3.LUT R203, R203, 0x2000, R208, 0xf8, !PT ;  /* 0x00002000cbcb7812 */ /* 0x000fe400078ef8d0 */
[----:B------:R-:W-:Y:S01]  /*a440*/  LOP3.LUT R204, R237, 0x2000, R204, 0xf8, !PT ;  /* 0x00002000edcc7812 */ /* 0x000fe200078ef8cc */
[----:B------:R-:W-:Y:S01]  /*a450*/  STTM.16dp32bit_t0_t15.x32 tmem[UR14], R4 ;  /* 0x00000004000079ed */ /* 0x000fe20008a8000e */
[----:B------:R0:W-:Y:S01]  /*a460*/  STTM.16dp32bit_t16_t31.x32 tmem[UR14+0x20], R4 ;  /* 0x00002004000079ed */ /* 0x0001e20008aa000e */
[C---:B------:R-:W-:Y:S02]  /*a470*/  LOP3.LUT R205, R203.reuse, 0x20, RZ, 0x3c, !PT ;  /* 0x00000020cbcd7812 */ /* 0x040fe400078e3cff */
[----:B---3--:R-:W-:Y:S04]  /*a480*/  STS.U16 [R204+UR7+0xc000], R41 ;  /* 0x00c00029cc007988 */ /* 0x008fe80008000407 */
[----:B----4-:R-:W-:Y:S04]  /*a490*/  STS.U16 [R204+UR7+0xc400], R42 ;  /* 0x00c4002acc007988 */ /* 0x010fe80008000407 */
[----:B-----5:R-:W-:Y:S01]  /*a4a0*/  STS.U16 [R204+UR7+0xd400], R46 ;  /* 0x00d4002ecc007988 */ /* 0x020fe20008000407 */
[----:B0-----:R-:W-:-:S02]  /*a4b0*/  LOP3.LUT R4, R203, 0x40, RZ, 0x3c, !PT ;  /* 0x00000040cb047812 */ /* 0x001fc400078e3cff */
[----:B------:R-:W-:Y:S01]  /*a4c0*/  LOP3.LUT R203, R203, 0x60, RZ, 0x3c, !PT ;  /* 0x00000060cbcb7812 */ /* 0x000fe200078e3cff */
[----:B--2---:R-:W-:Y:S04]  /*a4d0*/  STS.U16 [R204+UR7+0xc800], R43 ;  /* 0x00c8002bcc007988 */ /* 0x004fe80008000407 */
        /* <DEDUP_REMOVED lines=28> */
[----:B------:R-:W2:Y:S02]  /*a6a0*/  FENCE.VIEW.ASYNC.T ;  /* 0x00000000000073c6 */ /* 0x000ea40000000200 */
[----:B--2---:R-:W-:Y:S06]  /*a6b0*/  BAR.SYNC.DEFER_BLOCKING 0x0 ;  /* 0x0000000000007b1d */ /* 0x004fec0000010000 */
[----:B0-----:R-:W0:Y:S01]  /*a6c0*/  LDTM.x32 R4, tmem[UR9] ;  /* 0x00000009000479ee */ /* 0x001e2200082c0000 */
[----:B------:R-:W-:Y:S01]  /*a6d0*/  NOP ;  /* 0x0000000000007918 */ /* 0x000fe20000000000 */
        /* <DEDUP_REMOVED lines=32> */
[----:B------:R1:W-:Y:S01]  /*a8e0*/  STTM.x32 tmem[UR9], R4 ;  /* 0x00000004000079ed */ /* 0x0003e200082c0009 */
[----:B------:R-:W0:Y:S02]  /*a8f0*/  FENCE.VIEW.ASYNC.T ;  /* 0x00000000000073c6 */ /* 0x000e240000000200 */
[----:B0-----:R-:W-:Y:S06]  /*a900*/  BAR.SYNC.DEFER_BLOCKING 0x0 ;  /* 0x0000000000007b1d */ /* 0x001fec0000010000 */
[----:B------:R0:W-:Y:S06]  /*a910*/  MEMBAR.ALL.CTA ;  /* 0x0000000000007992 */ /* 0x0001ec0000008000 */
[----:B0-----:R-:W0:Y:S01]  /*a920*/  FENCE.VIEW.ASYNC.S ;  /* 0x00000000000073c6 */ /* 0x001e220000000000 */
[----:B------:R-:W-:Y:S01]  /*a930*/  ULEA UR10, UR15, UR7, 0x3 ;  /* 0x000000070f0a7291 */ /* 0x000fe2000f8e18ff */
[----:B------:R-:W-:Y:S01]  /*a940*/  FADD R37, R37, R40 ;  /* 0x0000002825257221 */ /* 0x000fe20000000000 */
[----:B------:R-:W-:-:S02]  /*a950*/  UMOV UR66, UR64 ;  /* 0x0000004000427c82 */ /* 0x000fc40008000000 */
[----:B------:R-:W-:Y:S01]  /*a960*/  UIADD3 UR10, UPT, UPT, UR10, 0x10000, URZ ;  /* 0x000100000a0a7890 */ /* 0x000fe2000fffe0ff */
[----:B0-----:R-:W-:Y:S06]  /*a970*/  BAR.SYNC.DEFER_BLOCKING 0x0 ;  /* 0x0000000000007b1d */ /* 0x001fec0000010000 */
[----:B------:R-:W-:Y:S05]  /*a980*/  BRA.U UP3, `(.L_x_16) ;  /* 0x0000000103987547 */ /* 0x000fea000b800000 */
[----:B------:R-:W-:Y:S02]  /*a990*/  UIADD3 UR69, UPT, UPT, UR8, 0xc8, URZ ;  /* 0x000000c808457890 */ /* 0x000fe4000fffe0ff */
[----:B------:R-:W-:Y:S02]  /*a9a0*/  UIADD3 UR70, UPT, UPT, UR8, 0xd0, URZ ;  /* 0x000000d008467890 */ /* 0x000fe4000fffe0ff */
[----:B------:R-:W-:Y:S02]  /*a9b0*/  UIADD3 UR71, UPT, UPT, UR8, 0xd8, URZ ;  /* 0x000000d808477890 */ /* 0x000fe4000fffe0ff */
[----:B------:R-:W-:Y:S02]  /*a9c0*/  UIADD3 UR72, UPT, UPT, UR8, 0xe0, URZ ;  /* 0x000000e008487890 */ /* 0x000fe4000fffe0ff */
[----:B------:R-:W-:Y:S02]  /*a9d0*/  UIADD3 UR73, UPT, UPT, UR8, 0xe8, URZ ;  /* 0x000000e808497890 */ /* 0x000fe4000fffe0ff */
[----:B------:R-:W-:Y:S01]  /*a9e0*/  UIADD3 UR74, UPT, UPT, UR8, 0xf0, URZ ;  /* 0x000000f0084a7890 */ /* 0x000fe2000fffe0ff */
[----:B------:R-:W-:Y:S01]  /*a9f0*/  UMOV UR4, 0x0 ;  /* 0x0000000000047882 */ /* 0x000fe20000000000 */
[----:B------:R-:W-:Y:S01]  /*aa00*/  UMOV UR5, 0x8100010 ;  /* 0x0810001000057882 */ /* 0x000fe20000000000 */
[----:B------:R-:W-:Y:S01]  /*aa10*/  UMOV UR56, UR21 ;  /* 0x0000001500387c82 */ /* 0x000fe20008000000 */
[----:B------:R-:W-:Y:S01]  /*aa20*/  UMOV UR57, 0x40004040 ;  /* 0x4000404000397882 */ /* 0x000fe20000000000 */
[----:B------:R-:W-:-:S02]  /*aa30*/  UIADD3 UR75, UPT, UPT, UR8, 0xf8, URZ ;  /* 0x000000f8084b7890 */ /* 0x000fc4000fffe0ff */
        /* <DEDUP_REMOVED lines=16> */
[----:B0-----:R-:W-:Y:S01]  /*ab40*/  UMOV UR4, UR10 ;  /* 0x0000000a00047c82 */ /* 0x001fe20008000000 */
[----:B------:R-:W-:Y:S01]  /*ab50*/  UMOV UR5, URZ ;  /* 0x000000ff00057c82 */ /* 0x000fe20008000000 */
[----:B------:R2:W-:Y:S01]  /*ab60*/  UTCHMMA tmem[UR72], gdesc[UR42], tmem[UR8], tmem[UR54], idesc[UR55], UPT ;  /* 0x00ff362a480079ea */ /* 0x0005e2000b800008 */
[----:B------:R-:W-:Y:S01]  /*ab70*/  UMOV UR58, 0x0 ;  /* 0x00000000003a7882 */ /* 0x000fe20000000000 */
[----:B------:R-:W-:Y:S01]  /*ab80*/  UMOV UR59, 0x8100010 ;  /* 0x08100010003b7882 */ /* 0x000fe20000000000 */
[----:B------:R2:W-:Y:S01]  /*ab90*/  UTCHMMA tmem[UR73], gdesc[UR44], tmem[UR8], tmem[UR52], idesc[UR53], UPT ;  /* 0x00ff342c490079ea */ /* 0x0005e2000b800008 */
[----:B------:R-:W-:Y:S01]  /*aba0*/  UMOV UR4, UR4 ;  /* 0x0000000400047c82 */ /* 0x000fe20008000000 */
[----:B------:R2:W-:Y:S01]  /*abb0*/  UTCHMMA tmem[UR74], gdesc[UR46], tmem[UR8], tmem[UR50], idesc[UR51], UPT ;  /* 0x00ff322e4a0079ea */ /* 0x0005e2000b800008 */
[----:B------:R2:W-:Y:S01]  /*abc0*/  UTCHMMA tmem[UR75], gdesc[UR48], tmem[UR8], tmem[UR58], idesc[UR59], UPT ;  /* 0x00ff3a304b0079ea */ /* 0x0005e2000b800008 */
[----:B------:R2:W-:Y:S01]  /*abd0*/  UTCBAR [UR4], URZ ;  /* 0x000000ff040073e9 */ /* 0x0005e200080000ff */
[----:B------:R-:W-:Y:S01]  /*abe0*/  NOP ;  /* 0x0000000000007918 */ /* 0x000fe20000000000 */
.L_x_16:
[----:B------:R-:W-:Y:S01]  /*abf0*/  UISETP.GE.U32.AND UP0, UPT, UR67, UR6, UPT ;  /* 0x000000064300728c */ /* 0x000fe2000bf06070 */
[----:B------:R-:W-:Y:S01]  /*ac00*/  FFMA R69, R38, R69, R37 ;  /* 0x0000004526457223 */ /* 0x000fe20000000025 */
[----:B------:R-:W-:Y:S01]  /*ac10*/  UIADD3 UR15, UPT, UPT, UR15, 0x1, URZ ;  /* 0x000000010f0f7890 */ /* 0x000fe2000fffe0ff */
[----:B-1----:R-:W-:Y:S01]  /*ac20*/  IMAD.MOV.U32 R199, RZ, RZ, R36 ;  /* 0x000000ffffc77224 */ /* 0x002fe200078e0024 */
[----:B------:R-:W-:Y:S02]  /*ac30*/  UISETP.GE.U32.AND.EX UP0, UPT, UR68, URZ, UPT, UP0 ;  /* 0x000000ff4400728c */ /* 0x000fe4000bf06100 */
[----:B------:R-:W-:Y:S02]  /*ac40*/  UISETP.GT.AND UP4, UPT, UR15, 0x1, UPT ;  /* 0x000000010f00788c */ /* 0x000fe4000bf84270 */
[----:B------:R-:W-:Y:S02]  /*ac50*/  UIADD3 UR63, UPT, UPT, UR18, UR63, URZ ;  /* 0x0000003f123f7290 */ /* 0x000fe4000fffe0ff */
[----:B--2---:R-:W-:-:S02]  /*ac60*/  USEL UR64, URZ, 0x1, !UP4 ;  /* 0x00000001ff407887 */ /* 0x004fc4000e000000 */
[----:B------:R-:W-:Y:S02]  /*ac70*/  UIADD3 UR62, UPT, UPT, UR19, UR62, URZ ;  /* 0x0000003e133e7290 */ /* 0x000fe4000fffe0ff */
[----:B------:R-:W-:Y:S02]  /*ac80*/  USEL UR15, UR15, URZ, !UP4 ;  /* 0x000000ff0f0f7287 */ /* 0x000fe4000e000000 */
[----:B------:R-:W-:Y:S01]  /*ac90*/  ULOP3.LUT UR64, UR66, UR64, URZ, 0x3c, !UPT ;  /* 0x0000004042407292 */ /* 0x000fe2000f8e3cff */
[----:B------:R-:W-:Y:S11]  /*aca0*/  BRA.U !UP0, `(.L_x_17) ;  /* 0xffffffb108687547 */ /* 0x000ff6000b83ffff */
.L_x_12:
[----:B0-----:R-:W-:Y:S02]  /*acb0*/  R2UR UR4, R3 ;  /* 0x00000000030472ca */ /* 0x001fe400000e0000 */
[--C-:B------:R-:W-:Y:S02]  /*acc0*/  SHF.R.U32.HI R3, RZ, 0x2, R0.reuse ;  /* 0x00000002ff037819 */ /* 0x100fe40000011600 */
[----:B--2---:R-:W-:Y:S02]  /*acd0*/  SHF.R.U32.HI R4, RZ, 0x1, R0 ;  /* 0x00000001ff047819 */ /* 0x004fe40000011600 */
[----:B------:R-:W-:-:S04]  /*ace0*/  LOP3.LUT R3, R3, 0x38, RZ, 0xc0, !PT ;  /* 0x0000003803037812 */ /* 0x000fc800078ec0ff */
[----:B------:R-:W-:-:S03]  /*acf0*/  LOP3.LUT R3, R3, 0x1f, R0, 0xf8, !PT ;  /* 0x0000001f03037812 */ /* 0x000fc600078ef800 */
[----:B------:R-:W-:Y:S02]  /*ad00*/  UISETP.GE.AND UP0, UPT, UR4, 0x1, UPT ;  /* 0x000000010400788c */ /* 0x000fe4000bf06270 */
[----:B------:R-:W-:-:S05]  /*ad10*/  IMAD.SHL.U32 R37, R3, 0x10, RZ ;  /* 0x0000001003257824 */ /* 0x000fca00078e00ff */
[----:B------:R-:W-:-:S04]  /*ad20*/  LOP3.LUT R3, R37, 0x1b0, RZ, 0xc0, !PT ;  /* 0x000001b025037812 */ /* 0x000fc800078ec0ff */
[----:B------:R-:W-:Y:S01]  /*ad30*/  LOP3.LUT R3, R3, 0x40, R4, 0xf8, !PT ;  /* 0x0000004003037812 */ /* 0x000fe200078ef804 */
[----:B------:R-:W-:Y:S06]  /*ad40*/  BRA.U !UP0, `(.L_x_18) ;  /* 0x0000000108107547 */ /* 0x000fec000b800000 */
[----:B------:R-:W-:-:S06]  /*ad50*/  USHF.L.U32 UR66, UR66, 0x1f, URZ ;  /* 0x0000001f42427899 */ /* 0x000fcc00080006ff */
[----:B------:R-:W-:-:S04]  /*ad60*/  IMAD.U32 R4, RZ, RZ, UR66 ;  /* 0x00000042ff047e24 */ /* 0x000fc8000f8e00ff */
[----:B------:R-:W0:Y:S02]  /*ad70*/  SYNCS.PHASECHK.TRANS64.TRYWAIT P0, [UR10], R4 ;  /* 0x00000004ff0075a7 */ /* 0x000e24000800110a */
[----:B0-----:R-:W-:Y:S05]  /*ad80*/  @!P0 BRA `(.L_x_19) ;  /* 0x00000018004c8947 */ /* 0x001fea0003800000 */
.L_x_18:
[----:B------:R-:W-:Y:S01]  /*ad90*/  BAR.SYNC.DEFER_BLOCKING 0x0 ;  /* 0x0000000000007b1d */ /* 0x000fe20000010000 */
[----:B------:R-:W-:Y:S01]  /*ada0*/  LOP3.LUT P0, RZ, R0, 0xff, RZ, 0xc0, !PT ;  /* 0x000000ff00ff7812 */ /* 0x000fe2000780c0ff */
[----:B------:R-:W-:Y:S01]  /*adb0*/  VIADD R3, R3, UR7 ;  /* 0x0000000703037c36 */ /* 0x000fe20008000000 */
[----:B------:R-:W-:Y:S02]  /*adc0*/  LOP3.LUT R37, R37, 0x1f0, RZ, 0xc0, !PT ;  /* 0x000001f025257812 */ /* 0x000fe400078ec0ff */
[----:B------:R-:W-:-:S03]  /*add0*/  FSETP.GEU.AND P1, PT, R69, 1.175494350822287508e-38, PT ;  /* 0x008000004500780b */ /* 0x000fc60003f2e000 */
[----:B------:R-:W0:Y:S01]  /*ade0*/  S2UR UR6, SR_CTAID.Y ;  /* 0x00000000000679c3 */ /* 0x000e220000002600 */
[C---:B------:R-:W-:Y:S01]  /*adf0*/  LOP3.LUT R42, R0.reuse, 0x80, RZ, 0xc0, !PT ;  /* 0x00000080002a7812 */ /* 0x040fe200078ec0ff */
[----:B------:R-:W0:Y:S01]  /*ae00*/  LDCU.64 UR4, c[0x0][0x3e0] ;  /* 0x00007c00ff0477ac */ /* 0x000e220008000a00 */
[----:B------:R-:W-:Y:S02]  /*ae10*/  LOP3.LUT R45, R0, 0x7f, RZ, 0xc0, !PT ;  /* 0x0000007f002d7812 */ /* 0x000fe400078ec0ff */
[----:B------:R-:W-:Y:S02]  /*ae20*/  LEA R42, R42, UR7, 0x5 ;  /* 0x000000072a2a7c11 */ /* 0x000fe4000f8e28ff */
[----:B------:R-:W-:Y:S01]  /*ae30*/  LOP3.LUT R59, R0, 0xff, RZ, 0xc0, !PT ;  /* 0x000000ff003b7812 */ /* 0x000fe200078ec0ff */
[----:B------:R-:W1:Y:S02]  /*ae40*/  LDC.64 R56, c[0x0][0x398] ;  /* 0x0000e600ff387b82 */ /* 0x000e640000000a00 */
[----:B------:R-:W-:Y:S01]  /*ae50*/  IMAD R42, R45, 0x10, R42 ;  /* 0x000000102d2a7824 */ /* 0x000fe200078e022a */
[----:B------:R-:W-:-:S05]  /*ae60*/  LEA R58, R59, UR7, 0x4 ;  /* 0x000000073b3a7c11 */ /* 0x000fca000f8e20ff */
[----:B------:R-:W2:Y:S01]  /*ae70*/  LDC R52, c[0x0][0x3e8] ;  /* 0x0000fa00ff347b82 */ /* 0x000ea20000000800 */
[----:B------:R-:W3:Y:S07]  /*ae80*/  @!P0 SYNCS.CCTL.IV [UR7+0x10000] ;  /* 0x01000000ff0089b1 */ /* 0x000eee0008000007 */
[----:B---3--:R-:W-:Y:S01]  /*ae90*/  BAR.SYNC.DEFER_BLOCKING 0x0 ;  /* 0x0000000000007b1d */ /* 0x008fe20000010000 */
[----:B0-----:R-:W-:-:S05]  /*aea0*/  UIMAD UR4, UR6, UR4, URZ ;  /* 0x00000004060472a4 */ /* 0x001fca000f8e02ff */
[----:B------:R-:W0:Y:S02]  /*aeb0*/  @!P0 SYNCS.CCTL.IV [UR7+0x10008] ;  /* 0x01000800ff0089b1 */ /* 0x000e240008000007 */
[----:B0-----:R0:W-:Y:S01]  /*aec0*/  STSM.16.M88 [R3], R69 ;  /* 0x0000004503007844 */ /* 0x0011e20000000000 */
[----:B------:R-:W-:Y:S01]  /*aed0*/  BAR.SYNC.DEFER_BLOCKING 0x0 ;  /* 0x0000000000007b1d */ /* 0x000fe20000010000 */
[----:B0-----:R-:W-:-:S05]  /*aee0*/  @!P1 FMUL R69, R69, 8388608 ;  /* 0x4b00000045459820 */ /* 0x001fca0000400000 */
[----:B------:R-:W0:Y:S01]  /*aef0*/  LDTM.x32 R4, tmem[UR9] ;  /* 0x00000009000479ee */ /* 0x000e2200082c0000 */
[C---:B------:R-:W-:Y:S01]  /*af00*/  VIADD R39, R69.reuse, 0xc0cafb0d ;  /* 0xc0cafb0d45277836 */ /* 0x040fe20000000000 */
[----:B------:R-:W-:-:S04]  /*af10*/  FSETP.NEU.AND P2, PT, R69, RZ, PT ;  /* 0x000000ff4500720b */ /* 0x000fc80003f4d000 */
[----:B------:R-:W-:-:S04]  /*af20*/  LOP3.LUT R39, R39, 0xff800000, RZ, 0xc0, !PT ;  /* 0xff80000027277812 */ /* 0x000fc800078ec0ff */
[----:B------:R-:W-:Y:S01]  /*af30*/  I2FP.F32.S32 R41, R39 ;  /* 0x0000002700297245 */ /* 0x000fe20000201400 */
[----:B------:R-:W-:Y:S01]  /*af40*/  IMAD.IADD R39, R69, 0x1, -R39 ;  /* 0x0000000145277824 */ /* 0x000fe200078e0a27 */
[----:B------:R-:W3:Y:S03]  /*af50*/  LDSM.16.M88 R38, [R37+UR7] ;  /* 0x000000072526783b */ /* 0x000ee60008000000 */
[----:B------:R-:W-:Y:S01]  /*af60*/  FADD R39, R39, -1 ;  /* 0xbf80000027277421 */ /* 0x000fe20000000000 */
[----:B------:R-:W-:Y:S01]  /*af70*/  NOP ;  /* 0x0000000000007918 */ /* 0x000fe20000000000 */
[----:B0-----:R-:W-:Y:S01]  /*af80*/  BAR.SYNC.DEFER_BLOCKING 0x0 ;  /* 0x0000000000007b1d */ /* 0x001fe20000010000 */
[C---:B---3--:R-:W-:Y:S02]  /*af90*/  FSETP.GT.AND P0, PT, |R38|.reuse, 8.50705917302346158658e+37, PT ;  /* 0x7e8000002600780b */ /* 0x048fe40003f04200 */
[----:B------:R-:W-:-:S11]  /*afa0*/  FSETP.GEU.AND P3, PT, |R38|, 1.175494350822287508e-38, PT ;  /* 0x008000002600780b */ /* 0x000fd60003f6e200 */
[----:B------:R-:W-:Y:S01]  /*afb0*/  @P0 FMUL R38, R38, 0.25 ;  /* 0x3e80000026260820 */ /* 0x000fe20000400000 */
[----:B------:R-:W-:Y:S01]  /*afc0*/  @P0 FMUL R4, R4, 0.25 ;  /* 0x3e80000004040820 */ /* 0x000fe20000400000 */
[----:B------:R-:W-:Y:S01]  /*afd0*/  @P0 FMUL R6, R6, 0.25 ;  /* 0x3e80000006060820 */ /* 0x000fe20000400000 */
[----:B------:R-:W-:Y:S01]  /*afe0*/  @P0 FMUL R7, R7, 0.25 ;  /* 0x3e80000007070820 */ /* 0x000fe20000400000 */
[----:B------:R-:W-:Y:S01]  /*aff0*/  @!P3 FMUL R38, R38, 16777216 ;  /* 0x4b8000002626b820 */ /* 0x000fe20000400000 */
[----:B------:R-:W-:Y:S01]  /*b000*/  @!P3 FMUL R4, R4, 16777216 ;  /* 0x4b8000000404b820 */ /* 0x000fe20000400000 */
[----:B------:R-:W-:Y:S01]  /*b010*/  @!P3 FMUL R6, R6, 16777216 ;  /* 0x4b8000000606b820 */ /* 0x000fe20000400000 */
[----:B------:R-:W-:Y:S01]  /*b020*/  @P0 FMUL R5, R5, 0.25 ;  /* 0x3e80000005050820 */ /* 0x000fe20000400000 */
[----:B------:R-:W0:Y:S01]  /*b030*/  MUFU.RCP R40, R38 ;  /* 0x0000002600287308 */ /* 0x000e220000001000 */
[----:B------:R-:W-:Y:S01]  /*b040*/  @P0 FMUL R8, R8, 0.25 ;  /* 0x3e80000008080820 */ /* 0x000fe20000400000 */
[----:B------:R-:W-:Y:S01]  /*b050*/  @P0 FMUL R10, R10, 0.25 ;  /* 0x3e8000000a0a0820 */ /* 0x000fe20000400000 */
[----:B------:R-:W-:Y:S01]  /*b060*/  @!P3 FMUL R7, R7, 16777216 ;  /* 0x4b8000000707b820 */ /* 0x000fe20000400000 */
[----:B------:R-:W-:Y:S01]  /*b070*/  @!P3 FMUL R5, R5, 16777216 ;  /* 0x4b8000000505b820 */ /* 0x000fe20000400000 */
[----:B------:R-:W-:Y:S01]  /*b080*/  @!P3 FMUL R8, R8, 16777216 ;  /* 0x4b8000000808b820 */ /* 0x000fe20000400000 */
[----:B------:R-:W-:Y:S01]  /*b090*/  @!P3 FMUL R10, R10, 16777216 ;  /* 0x4b8000000a0ab820 */ /* 0x000fe20000400000 */
[----:B------:R-:W-:Y:S01]  /*b0a0*/  @P0 FMUL R11, R11, 0.25 ;  /* 0x3e8000000b0b0820 */ /* 0x000fe20000400000 */
        /* <DEDUP_REMOVED lines=9> */
[C---:B0-----:R-:W-:Y:S01]  /*b140*/  FMUL R4, R40.reuse, R4 ;  /* 0x0000000428047220 */ /* 0x041fe20000400000 */
[C---:B------:R-:W-:Y:S01]  /*b150*/  FMUL R43, R40.reuse, R6 ;  /* 0x00000006282b7220 */ /* 0x040fe20000400000 */
[C---:B------:R-:W-:Y:S01]  /*b160*/  FMUL R6, R40.reuse, R7 ;  /* 0x0000000728067220 */ /* 0x040fe20000400000 */
[C---:B------:R-:W-:Y:S01]  /*b170*/  FMUL R5, R40.reuse, R5 ;  /* 0x0000000528057220 */ /* 0x040fe20000400000 */
[C---:B------:R-:W-:Y:S01]  /*b180*/  FMUL R8, R40.reuse, R8 ;  /* 0x0000000828087220 */ /* 0x040fe20000400000 */
[----:B------:R-:W-:Y:S01]  /*b190*/  FMUL R7, R40, R10 ;  /* 0x0000000a28077220 */ /* 0x000fe20000400000 */
[----:B------:R-:W-:Y:S01]  /*b1a0*/  F2FP.F16.F32.PACK_AB R44, R43, R4 ;  /* 0x000000042b2c723e */ /* 0x000fe200000000ff */
[----:B------:R-:W-:-:S02]  /*b1b0*/  IMAD.MOV.U32 R4, RZ, RZ, 0x3dc6b27f ;  /* 0x3dc6b27fff047424 */ /* 0x000fc400078e00ff */
[----:B------:R-:W-:Y:S01]  /*b1c0*/  @!P3 FMUL R11, R11, 16777216 ;  /* 0x4b8000000b0bb820 */ /* 0x000fe20000400000 */
[----:B------:R-:W-:Y:S01]  /*b1d0*/  @!P3 FMUL R9, R9, 16777216 ;  /* 0x4b8000000909b820 */ /* 0x000fe20000400000 */
[----:B------:R-:W-:Y:S01]  /*b1e0*/  @!P3 FMUL R12, R12, 16777216 ;  /* 0x4b8000000c0cb820 */ /* 0x000fe20000400000 */
[----:B------:R-:W-:Y:S01]  /*b1f0*/  FFMA.FTZ R4, R39, R4, -0.16845393180847167969 ;  /* 0xbe2c7f3027047423 */ /* 0x000fe20000010004 */
[----:B------:R-:W-:Y:S01]  /*b200*/  @!P3 FMUL R14, R14, 16777216 ;  /* 0x4b8000000e0eb820 */ /* 0x000fe20000400000 */
[----:B------:R-:W-:Y:S01]  /*b210*/  @!P3 FMUL R13, R13, 16777216 ;  /* 0x4b8000000d0db820 */ /* 0x000fe20000400000 */
[----:B------:R-:W-:Y:S01]  /*b220*/  @!P3 FMUL R15, R15, 16777216 ;  /* 0x4b8000000f0fb820 */ /* 0x000fe20000400000 */
[----:B------:R-:W-:Y:S01]  /*b230*/  FFMA.FTZ R4, R39, R4, 0.1716887056827545166 ;  /* 0x3e2fcf2a27047423 */ /* 0x000fe20000010004 */
[----:B------:R-:W-:Y:S01]  /*b240*/  @!P3 FMUL R16, R16, 16777216 ;  /* 0x4b8000001010b820 */ /* 0x000fe20000400000 */
[----:B------:R-:W-:Y:S01]  /*b250*/  @!P3 FMUL R17, R17, 16777216 ;  /* 0x4b8000001111b820 */ /* 0x000fe20000400000 */
[----:B------:R-:W-:Y:S01]  /*b260*/  @!P3 FMUL R18, R18, 16777216 ;  /* 0x4b8000001212b820 */ /* 0x000fe20000400000 */
[----:B------:R-:W-:Y:S01]  /*b270*/  FFMA.FTZ R4, R39, R4, -0.17900948226451873779 ;  /* 0xbe374e4327047423 */ /* 0x000fe20000010004 */
[----:B------:R-:W-:Y:S01]  /*b280*/  @!P3 FMUL R19, R19, 16777216 ;  /* 0x4b8000001313b820 */ /* 0x000fe20000400000 */
[----:B------:R-:W-:Y:S01]  /*b290*/  FMUL R10, R40, R11 ;  /* 0x0000000b280a7220 */ /* 0x000fe20000400000 */
[----:B------:R-:W-:Y:S01]  /*b2a0*/  F2FP.F16.F32.PACK_AB R48, R6, R5 ;  /* 0x000000050630723e */ /* 0x000fe200000000ff */
[----:B------:R-:W-:Y:S01]  /*b2b0*/  FFMA.FTZ R4, R39, R4, 0.20512372255325317383 ;  /* 0x3e520bf427047423 */ /* 0x000fe20000010004 */
[----:B------:R-:W-:Y:S01]  /*b2c0*/  F2FP.F16.F32.PACK_AB R45, R7, R8 ;  /* 0x00000008072d723e */ /* 0x000fe200000000ff */
[C---:B------:R-:W-:Y:S01]  /*b2d0*/  FMUL R9, R40.reuse, R9 ;  /* 0x0000000928097220 */ /* 0x040fe20000400000 */
[C---:B------:R-:W-:Y:S01]  /*b2e0*/  FMUL R12, R40.reuse, R12 ;  /* 0x0000000c280c7220 */ /* 0x040fe20000400000 */
[C---:B------:R-:W-:Y:S01]  /*b2f0*/  FFMA.FTZ R4, R39.reuse, R4, -0.24046532809734344482 ;  /* 0xbe763c8b27047423 */ /* 0x040fe20000010004 */
[C---:B------:R-:W-:Y:S01]  /*b300*/  FMUL R11, R40.reuse, R14 ;  /* 0x0000000e280b7220 */ /* 0x040fe20000400000 */
[C---:B------:R-:W-:Y:S01]  /*b310*/  FMUL R13, R40.reuse, R13 ;  /* 0x0000000d280d7220 */ /* 0x040fe20000400000 */
[C---:B------:R-:W-:Y:S01]  /*b320*/  FMUL R6, R40.reuse, R15 ;  /* 0x0000000f28067220 */ /* 0x040fe20000400000 */
[C---:B------:R-:W-:Y:S01]  /*b330*/  FFMA.FTZ R4, R39.reuse, R4, 0.28857114911079406738 ;  /* 0x3e93bf9927047423 */ /* 0x040fe20000010004 */
[C---:B------:R-:W-:Y:S01]  /*b340*/  FMUL R16, R40.reuse, R16 ;  /* 0x0000001028107220 */ /* 0x040fe20000400000 */
[C---:B------:R-:W-:Y:S01]  /*b350*/  FMUL R17, R40.reuse, R17 ;  /* 0x0000001128117220 */ /* 0x040fe20000400000 */
[C---:B------:R-:W-:Y:S01]  /*b360*/  FMUL R5, R40.reuse, R18 ;  /* 0x0000001228057220 */ /* 0x040fe20000400000 */
[C---:B------:R-:W-:Y:S01]  /*b370*/  FFMA.FTZ R4, R39.reuse, R4, -0.36067417263984680176 ;  /* 0xbeb8aa4927047423 */ /* 0x040fe20000010004 */
[----:B------:R-:W-:Y:S01]  /*b380*/  FMUL R8, R40, R19 ;  /* 0x0000001328087220 */ /* 0x000fe20000400000 */
[----:B------:R-:W-:Y:S01]  /*b390*/  F2FP.F16.F32.PACK_AB R49, R10, R9 ;  /* 0x000000090a31723e */ /* 0x000fe200000000ff */
[----:B------:R-:W-:Y:S01]  /*b3a0*/  @P0 FMUL R20, R20, 0.25 ;  /* 0x3e80000014140820 */ /* 0x000fe20000400000 */
[----:B------:R-:W-:Y:S01]  /*b3b0*/  FFMA.FTZ R4, R39, R4, 0.48089820146560668945 ;  /* 0x3ef6384a27047423 */ /* 0x000fe20000010004 */
[----:B------:R-:W-:Y:S01]  /*b3c0*/  F2FP.F16.F32.PACK_AB R46, R11, R12 ;  /* 0x0000000c0b2e723e */ /* 0x000fe200000000ff */
[----:B------:R-:W-:Y:S01]  /*b3d0*/  @P0 FMUL R21, R21, 0.25 ;  /* 0x3e80000015150820 */ /* 0x000fe20000400000 */
[----:B------:R-:W-:Y:S01]  /*b3e0*/  F2FP.F16.F32.PACK_AB R50, R6, R13 ;  /* 0x0000000d0632723e */ /* 0x000fe200000000ff */
[----:B------:R-:W-:Y:S01]  /*b3f0*/  FFMA.FTZ R4, R39, R4, -0.72134751081466674805 ;  /* 0xbf38aa3b27047423 */ /* 0x000fe20000010004 */
[----:B------:R-:W-:Y:S01]  /*b400*/  F2FP.F16.F32.PACK_AB R47, R5, R16 ;  /* 0x00000010052f723e */ /* 0x000fe200000000ff */
[----:B------:R-:W-:Y:S01]  /*b410*/  @P0 FMUL R22, R22, 0.25 ;  /* 0x3e80000016160820 */ /* 0x000fe20000400000 */
[----:B------:R-:W-:Y:S01]  /*b420*/  F2FP.F16.F32.PACK_AB R51, R8, R17 ;  /* 0x000000110833723e */ /* 0x000fe200000000ff */
[----:B------:R-:W-:Y:S01]  /*b430*/  FMUL R4, R39, R4 ;  /* 0x0000000427047220 */ /* 0x000fe20000400000 */
[----:B------:R-:W-:Y:S01]  /*b440*/  FSEL R38, RZ, -23, P1 ;  /* 0xc1b80000ff267808 */ /* 0x000fe20000800000 */
[----:B------:R0:W-:Y:S01]  /*b450*/  STS.128 [R42], R44 ;  /* 0x0000002c2a007388 */ /* 0x0001e20000000c00 */
[----:B------:R-:W-:Y:S01]  /*b460*/  ISETP.GE.U32.AND P1, PT, R69, 0x7f800000, PT ;  /* 0x7f8000004500780c */ /* 0x000fe20003f26070 */
[----:B------:R-:W-:Y:S01]  /*b470*/  FMUL R4, R39, R4 ;  /* 0x0000000427047220 */ /* 0x000fe20000400000 */
[----:B------:R-:W-:Y:S01]  /*b480*/  SHF.R.U32.HI R7, RZ, 0x7, R0 ;  /* 0x00000007ff077819 */ /* 0x000fe20000011600 */
[----:B------:R3:W-:Y:S01]  /*b490*/  STS.128 [R42+0x800], R48 ;  /* 0x000800302a007388 */ /* 0x0007e20000000c00 */
[----:B------:R-:W-:Y:S01]  /*b4a0*/  FFMA.FTZ R38, R41, 1.1920928955078125e-07, R38 ;  /* 0x3400000029267823 */ /* 0x000fe20000010026 */
[----:B------:R-:W-:Y:S01]  /*b4b0*/  FFMA.FTZ R39, R39, 1.4426950216293334961, R4 ;  /* 0x3fb8aa3b27277823 */ /* 0x000fe20000010004 */
[----:B------:R-:W-:Y:S01]  /*b4c0*/  IMAD R4, R2, UR5, RZ ;  /* 0x0000000502047c24 */ /* 0x000fe2000f8e02ff */
[----:B------:R-:W-:Y:S01]  /*b4d0*/  BAR.SYNC.DEFER_BLOCKING 0x0 ;  /* 0x0000000000007b1d */ /* 0x000fe20000010000 */
[----:B------:R-:W-:Y:S01]  /*b4e0*/  USHF.L.U32 UR5, UR4, 0x1, URZ ;  /* 0x0000000104057899 */ /* 0x000fe200080006ff */
[----:B------:R-:W-:Y:S01]  /*b4f0*/  @P0 FMUL R23, R23, 0.25 ;  /* 0x3e80000017170820 */ /* 0x000fe20000400000 */
[----:B------:R-:W-:-:S02]  /*b500*/  IMAD.SHL.U32 R5, R4, 0x2, RZ ;  /* 0x0000000204057824 */ /* 0x000fc400078e00ff */
[----:B------:R-:W-:Y:S01]  /*b510*/  FADD R38, R38, R39 ;  /* 0x0000002726267221 */ /* 0x000fe20000000000 */
[----:B------:R-:W-:Y:S01]  /*b520*/  SGXT.U32 R7, R7, 0x1 ;  /* 0x000000010707781a */ /* 0x000fe20000000000 */
[----:B------:R-:W-:Y:S02]  /*b530*/  @P1 IMAD.MOV.U32 R6, RZ, RZ, 0x7f800000 ;  /* 0x7f800000ff061424 */ /* 0x000fe400078e00ff */
[----:B------:R-:W-:Y:S01]  /*b540*/  @!P3 FMUL R20, R20, 16777216 ;  /* 0x4b8000001414b820 */ /* 0x000fe20000400000 */
[----:B------:R-:W-:Y:S01]  /*b550*/  @!P3 FMUL R21, R21, 16777216 ;  /* 0x4b8000001515b820 */ /* 0x000fe20000400000 */
[----:B------:R-:W-:Y:S01]  /*b560*/  @!P3 FMUL R22, R22, 16777216 ;  /* 0x4b8000001616b820 */ /* 0x000fe20000400000 */
[----:B------:R-:W-:Y:S01]  /*b570*/  @P1 FFMA.FTZ R38, R69, R6, +INF ;  /* 0x7f80000045261423 */ /* 0x000fe20000010006 */
[----:B------:R-:W-:Y:S01]  /*b580*/  @!P3 FMUL R23, R23, 16777216 ;  /* 0x4b8000001717b820 */ /* 0x000fe20000400000 */
[----:B-1----:R-:W-:Y:S01]  /*b590*/  IADD3 R56, P1, P4, R5, UR5, R56 ;  /* 0x0000000505387c10 */ /* 0x002fe2000fc3e038 */
[----:B------:R-:W-:Y:S01]  /*b5a0*/  UIMAD.WIDE UR4, UR4, 0x2, URZ ;  /* 0x00000002040478a5 */ /* 0x000fe2000f8e02ff */
[----:B--2---:R-:W-:-:S02]  /*b5b0*/  IMAD R0, R7, R52, RZ ;  /* 0x0000003407007224 */ /* 0x004fc400078e02ff */
[----:B------:R-:W-:Y:S01]  /*b5c0*/  FMUL R20, R40, R20 ;  /* 0x0000001428147220 */ /* 0x000fe20000400000 */
[----:B------:R-:W-:-:S04]  /*b5d0*/  IMAD.HI R4, R4, 0x2, RZ ;  /* 0x0000000204047827 */ /* 0x000fc800078e02ff */
[C---:B------:R-:W-:Y:S01]  /*b5e0*/  FMUL R21, R40.reuse, R21 ;  /* 0x0000001528157220 */ /* 0x040fe20000400000 */
[C---:B------:R-:W-:Y:S01]  /*b5f0*/  FMUL R7, R40.reuse, R22 ;  /* 0x0000001628077220 */ /* 0x040fe20000400000 */
[----:B------:R-:W-:Y:S01]  /*b600*/  FMUL R6, R40, R23 ;  /* 0x0000001728067220 */ /* 0x000fe20000400000 */
[----:B------:R-:W-:Y:S01]  /*b610*/  FSEL R5, R38, -INF , P2 ;  /* 0xff80000026057808 */ /* 0x000fe20001000000 */
[----:B------:R-:W-:Y:S01]  /*b620*/  @P0 FMUL R28, R28, 0.25 ;  /* 0x3e8000001c1c0820 */ /* 0x000fe20000400000 */
[----:B------:R-:W-:Y:S01]  /*b630*/  IADD3.X R64, PT, PT, R4, UR5, R57, P1, P4 ;  /* 0x0000000504407c10 */ /* 0x000fe20008fe8439 */
[----:B------:R-:W-:Y:S01]  /*b640*/  @P0 FMUL R30, R30, 0.25 ;  /* 0x3e8000001e1e0820 */ /* 0x000fe20000400000 */
[----:B0-----:R-:W-:Y:S01]  /*b650*/  F2FP.F16.F32.PACK_AB R44, R7, R20 ;  /* 0x00000014072c723e */ /* 0x001fe200000000ff */
[----:B------:R-:W-:Y:S01]  /*b660*/  FFMA R36, R5, 0.69314718246459960938, R36 ;  /* 0x3f31721805247823 */ /* 0x000fe20000000024 */
[----:B---3--:R-:W-:Y:S01]  /*b670*/  F2FP.F16.F32.PACK_AB R48, R6, R21 ;  /* 0x000000150630723e */ /* 0x008fe200000000ff */
[----:B------:R-:W0:Y:S01]  /*b680*/  LDS.128 R8, [R58] ;  /* 0x000000003a087984 */ /* 0x000e220000000c00 */
[----:B------:R-:W-:Y:S01]  /*b690*/  @P0 FMUL R24, R24, 0.25 ;  /* 0x3e80000018180820 */ /* 0x000fe20000400000 */
[----:B------:R-:W-:Y:S01]  /*b6a0*/  @P0 FMUL R25, R25, 0.25 ;  /* 0x3e80000019190820 */ /* 0x000fe20000400000 */
[----:B------:R-:W-:Y:S01]  /*b6b0*/  @P0 FMUL R26, R26, 0.25 ;  /* 0x3e8000001a1a0820 */ /* 0x000fe20000400000 */
[----:B------:R-:W-:Y:S01]  /*b6c0*/  LDS.128 R4, [R58+0x1000] ;  /* 0x001000003a047984 */ /* 0x000fe20000000c00 */
[----:B------:R-:W-:Y:S01]  /*b6d0*/  @P0 FMUL R27, R27, 0.25 ;  /* 0x3e8000001b1b0820 */ /* 0x000fe20000400000 */
[----:B------:R-:W-:Y:S01]  /*b6e0*/  @P0 FMUL R29, R29, 0.25 ;  /* 0x3e8000001d1d0820 */ /* 0x000fe20000400000 */
[----:B------:R-:W-:Y:S01]  /*b6f0*/  @P0 FMUL R31, R31, 0.25 ;  /* 0x3e8000001f1f0820 */ /* 0x000fe20000400000 */
[----:B------:R-:W-:Y:S01]  /*b700*/  @P0 FMUL R32, R32, 0.25 ;  /* 0x3e80000020200820 */ /* 0x000fe20000400000 */
[----:B------:R-:W-:Y:S01]  /*b710*/  @P0 FMUL R33, R33, 0.25 ;  /* 0x3e80000021210820 */ /* 0x000fe20000400000 */
[----:B------:R-:W-:Y:S01]  /*b720*/  @P0 FMUL R34, R34, 0.25 ;  /* 0x3e80000022220820 */ /* 0x000fe20000400000 */
[----:B------:R-:W-:Y:S01]  /*b730*/  @!P3 FMUL R28, R28, 16777216 ;  /* 0x4b8000001c1cb820 */ /* 0x000fe20000400000 */
[----:B------:R-:W-:Y:S01]  /*b740*/  @!P3 FMUL R30, R30, 16777216 ;  /* 0x4b8000001e1eb820 */ /* 0x000fe20000400000 */
[----:B------:R-:W-:Y:S01]  /*b750*/  @P0 FMUL R35, R35, 0.25 ;  /* 0x3e80000023230820 */ /* 0x000fe20000400000 */
[----:B------:R-:W-:-:S02]  /*b760*/  IMAD R15, R52, 0x2, R0 ;  /* 0x00000002340f7824 */ /* 0x000fc400078e0200 */
[----:B------:R-:W-:Y:S01]  /*b770*/  @!P3 FMUL R24, R24, 16777216 ;  /* 0x4b8000001818b820 */ /* 0x000fe20000400000 */
        /* <DEDUP_REMOVED lines=8> */
[C---:B------:R-:W-:Y:S01]  /*b800*/  FMUL R28, R40.reuse, R28 ;  /* 0x0000001c281c7220 */ /* 0x040fe20000400000 */
[----:B------:R-:W-:Y:S01]  /*b810*/  FMUL R19, R40, R30 ;  /* 0x0000001e28137220 */ /* 0x000fe20000400000 */
[----:B------:R-:W-:Y:S01]  /*b820*/  @!P3 FMUL R35, R35, 16777216 ;  /* 0x4b8000002323b820 */ /* 0x000fe20000400000 */
[----:B------:R-:W-:-:S02]  /*b830*/  IMAD R17, R52, 0x2, R15 ;  /* 0x0000000234117824 */ /* 0x000fc400078e020f */
        /* <DEDUP_REMOVED lines=9> */
[----:B------:R-:W-:Y:S01]  /*b8d0*/  FMUL R40, R40, R35 ;  /* 0x0000002328287220 */ /* 0x000fe20000400000 */
[----:B------:R-:W-:Y:S01]  /*b8e0*/  F2FP.F16.F32.PACK_AB R46, R19, R28 ;  /* 0x0000001c132e723e */ /* 0x000fe200000000ff */
[----:B------:R-:W-:Y:S01]  /*b8f0*/  IMAD R19, R52, 0x2, R17 ;  /* 0x0000000234137824 */ /* 0x000fe200078e0211 */
[----:B------:R-:W-:Y:S01]  /*b900*/  F2FP.F16.F32.PACK_AB R45, R13, R24 ;  /* 0x000000180d2d723e */ /* 0x000fe200000000ff */
[----:B------:R-:W1:Y:S01]  /*b910*/  LDCU UR4, c[0x0][0x3ec] ;  /* 0x00007d80ff0477ac */ /* 0x000e620008000800 */
[----:B------:R-:W-:Y:S01]  /*b920*/  F2FP.F16.F32.PACK_AB R49, R12, R25 ;  /* 0x000000190c31723e */ /* 0x000fe200000000ff */
[----:B------:R-:W-:Y:S01]  /*b930*/  IMAD R21, R52, 0x2, R19 ;  /* 0x0000000234157824 */ /* 0x000fe200078e0213 */
[----:B------:R-:W-:-:S02]  /*b940*/  F2FP.F16.F32.PACK_AB R50, R14, R29 ;  /* 0x0000001d0e32723e */ /* 0x000fc400000000ff */
[----:B------:R-:W-:Y:S01]  /*b950*/  F2FP.F16.F32.PACK_AB R47, R23, R32 ;  /* 0x00000020172f723e */ /* 0x000fe200000000ff */
[----:B------:R-:W-:Y:S01]  /*b960*/  BAR.SYNC.DEFER_BLOCKING 0x0 ;  /* 0x0000000000007b1d */ /* 0x000fe20000010000 */
[----:B------:R-:W-:Y:S01]  /*b970*/  F2FP.F16.F32.PACK_AB R51, R40, R33 ;  /* 0x000000212833723e */ /* 0x000fe200000000ff */
[----:B------:R-:W-:Y:S01]  /*b980*/  IMAD R22, R52, 0x2, R21 ;  /* 0x0000000234167824 */ /* 0x000fe200078e0215 */
[CC--:B------:R-:W-:Y:S02]  /*b990*/  LEA R12, P0, R0.reuse, R56.reuse, 0x1 ;  /* 0x00000038000c7211 */ /* 0x0c0fe400078008ff */
[----:B------:R-:W-:Y:S02]  /*b9a0*/  LEA R14, P1, R15, R56, 0x1 ;  /* 0x000000380f0e7211 */ /* 0x000fe400078208ff */
[----:B------:R-:W-:Y:S01]  /*b9b0*/  LEA.HI.X.SX32 R13, R0, R64, 0x1, P0 ;  /* 0x00000040000d7211 */ /* 0x000fe200000f0eff */
[----:B------:R-:W-:Y:S01]  /*b9c0*/  IMAD R0, R52, 0x2, R22 ;  /* 0x0000000234007824 */ /* 0x000fe200078e0216 */
[----:B------:R-:W-:-:S02]  /*b9d0*/  LEA R16, P0, R17, R56, 0x1 ;  /* 0x0000003811107211 */ /* 0x000fc400078008ff */
[-C--:B------:R-:W-:Y:S01]  /*b9e0*/  LEA.HI.X.SX32 R15, R15, R64.reuse, 0x1, P1 ;  /* 0x000000400f0f7211 */ /* 0x080fe200008f0eff */
[C---:B------:R-:W-:Y:S01]  /*b9f0*/  IMAD R23, R52.reuse, 0x2, R0 ;  /* 0x0000000234177824 */ /* 0x040fe200078e0200 */
[----:B------:R-:W-:Y:S01]  /*ba00*/  LEA.HI.X.SX32 R17, R17, R64, 0x1, P0 ;  /* 0x0000004011117211 */ /* 0x000fe200000f0eff */
[----:B-1----:R-:W-:Y:S01]  /*ba10*/  UIMAD UR4, UR6, UR4, URZ ;  /* 0x00000004060472a4 */ /* 0x002fe2000f8e02ff */
[C---:B------:R-:W-:Y:S01]  /*ba20*/  LEA R18, P0, R19.reuse, R56, 0x1 ;  /* 0x0000003813127211 */ /* 0x040fe200078008ff */
[C---:B------:R-:W-:Y:S02]  /*ba30*/  IMAD R24, R52.reuse, 0x2, R23 ;  /* 0x0000000234187824 */ /* 0x040fe400078e0217 */
[----:B------:R-:W-:Y:S01]  /*ba40*/  USHF.L.U32 UR6, UR4, 0x2, URZ ;  /* 0x0000000204067899 */ /* 0x000fe200080006ff */
[----:B------:R-:W-:Y:S01]  /*ba50*/  LEA.HI.X.SX32 R19, R19, R64, 0x1, P0 ;  /* 0x0000004013137211 */ /* 0x000fe200000f0eff */
[C---:B------:R-:W-:Y:S01]  /*ba60*/  IMAD R25, R52.reuse, 0x2, R24 ;  /* 0x0000000234197824 */ /* 0x040fe200078e0218 */
[C---:B------:R-:W-:Y:S01]  /*ba70*/  LEA R20, P0, R21.reuse, R56, 0x1 ;  /* 0x0000003815147211 */ /* 0x040fe200078008ff */
[----:B------:R-:W-:Y:S01]  /*ba80*/  UIMAD.WIDE UR4, UR4, 0x4, URZ ;  /* 0x00000004040478a5 */ /* 0x000fe2000f8e02ff */
[----:B------:R-:W-:Y:S01]  /*ba90*/  STS.128 [R42], R44 ;  /* 0x0000002c2a007388 */ /* 0x000fe20000000c00 */
[----:B------:R-:W-:Y:S01]  /*baa0*/  IMAD R26, R52, 0x2, R25 ;  /* 0x00000002341a7824 */ /* 0x000fe200078e0219 */
[----:B------:R-:W-:-:S02]  /*bab0*/  LEA.HI.X.SX32 R21, R21, R64, 0x1, P0 ;  /* 0x0000004015157211 */ /* 0x000fc400000f0eff */
[----:B------:R-:W-:Y:S01]  /*bac0*/  STS.128 [R42+0x800], R48 ;  /* 0x000800302a007388 */ /* 0x000fe20000000c00 */
[C---:B------:R-:W-:Y:S01]  /*bad0*/  IMAD R27, R52.reuse, 0x2, R26 ;  /* 0x00000002341b7824 */ /* 0x040fe200078e021a */
[----:B------:R-:W-:Y:S03]  /*bae0*/  BAR.SYNC.DEFER_BLOCKING 0x0 ;  /* 0x0000000000007b1d */ /* 0x000fe60000010000 */
[----:B------:R-:W-:-:S04]  /*baf0*/  IMAD R28, R52, 0x2, R27 ;  /* 0x00000002341c7824 */ /* 0x000fc800078e021b */
[----:B------:R-:W-:-:S04]  /*bb00*/  IMAD R29, R52, 0x2, R28 ;  /* 0x00000002341d7824 */ /* 0x000fc800078e021c */
[----:B------:R-:W-:Y:S01]  /*bb10*/  IMAD R30, R52, 0x2, R29 ;  /* 0x00000002341e7824 */ /* 0x000fe200078e021d */
[----:B0-----:R0:W-:Y:S04]  /*bb20*/  STG.E.U16 desc[UR22][R12.64], R8 ;  /* 0x000000080c007986 */ /* 0x0011e8000c101516 */
[----:B------:R-:W1:Y:S01]  /*bb30*/  LDS.128 R60, [R58] ;  /* 0x000000003a3c7984 */ /* 0x000e620000000c00 */
[----:B0-----:R-:W-:Y:S02]  /*bb40*/  PRMT R13, R8, 0x7632, R13 ;  /* 0x00007632080d7816 */ /* 0x001fe4000000000d */
[----:B------:R-:W-:-:S03]  /*bb50*/  LEA R12, P0, R22, R56, 0x1 ;  /* 0x00000038160c7211 */ /* 0x000fc600078008ff */
[----:B------:R0:W-:Y:S04]  /*bb60*/  STG.E.U16 desc[UR22][R14.64], R13 ;  /* 0x0000000d0e007986 */ /* 0x0001e8000c101516 */
[----:B------:R2:W-:Y:S01]  /*bb70*/  STG.E.U16 desc[UR22][R16.64], R9 ;  /* 0x0000000910007986 */ /* 0x0005e2000c101516 */
[----:B0-----:R-:W-:Y:S02]  /*bb80*/  PRMT R15, R9, 0x7632, R15 ;  /* 0x00007632090f7816 */ /* 0x001fe4000000000f */
[----:B------:R-:W-:Y:S02]  /*bb90*/  LEA.HI.X.SX32 R13, R22, R64, 0x1, P0 ;  /* 0x00000040160d7211 */ /* 0x000fe400000f0eff */
[----:B------:R-:W-:Y:S01]  /*bba0*/  LEA R14, P0, R0, R56, 0x1 ;  /* 0x00000038000e7211 */ /* 0x000fe200078008ff */
[----:B------:R0:W-:Y:S01]  /*bbb0*/  STG.E.U16 desc[UR22][R18.64], R15 ;  /* 0x0000000f12007986 */ /* 0x0001e2000c101516 */
[----:B--2---:R-:W-:-:S03]  /*bbc0*/  PRMT R9, R10, 0x7632, R9 ;  /* 0x000076320a097816 */ /* 0x004fc60000000009 */
[----:B------:R2:W-:Y:S04]  /*bbd0*/  STG.E.U16 desc[UR22][R20.64], R10 ;  /* 0x0000000a14007986 */ /* 0x0005e8000c101516 */
[----:B------:R3:W-:Y:S01]  /*bbe0*/  STG.E.U16 desc[UR22][R12.64], R9 ;  /* 0x000000090c007986 */ /* 0x0007e2000c101516 */
[----:B0-----:R-:W-:Y:S01]  /*bbf0*/  LEA.HI.X.SX32 R15, R0, R64, 0x1, P0 ;  /* 0x00000040000f7211 */ /* 0x001fe200000f0eff */
[----:B------:R-:W-:Y:S01]  /*bc00*/  IMAD R0, R52, 0x2, R30 ;  /* 0x0000000234007824 */ /* 0x000fe200078e021e */
[-C--:B------:R-:W-:Y:S02]  /*bc10*/  LEA R8, P0, R23, R56.reuse, 0x1 ;  /* 0x0000003817087211 */ /* 0x080fe400078008ff */
[-C--:B--2---:R-:W-:Y:S01]  /*bc20*/  LEA R10, P2, R28, R56.reuse, 0x1 ;  /* 0x000000381c0a7211 */ /* 0x084fe200078408ff */
[----:B------:R-:W-:Y:S01]  /*bc30*/  IMAD R31, R52, 0x2, R0 ;  /* 0x00000002341f7824 */ /* 0x000fe200078e0200 */
[----:B------:R0:W-:Y:S01]  /*bc40*/  STG.E.U16 desc[UR22][R14.64], R11 ;  /* 0x0000000b0e007986 */ /* 0x0001e2000c101516 */
[----:B------:R-:W-:-:S02]  /*bc50*/  LEA R18, P1, R25, R56, 0x1 ;  /* 0x0000003819127211 */ /* 0x000fc400078208ff */
[C---:B------:R-:W-:Y:S01]  /*bc60*/  IMAD R32, R52.reuse, 0x2, R31 ;  /* 0x0000000234207824 */ /* 0x040fe200078e021f */
[----:B---3--:R-:W-:Y:S02]  /*bc70*/  LEA.HI.X.SX32 R9, R23, R64, 0x1, P0 ;  /* 0x0000004017097211 */ /* 0x008fe400000f0eff */
[----:B------:R-:W-:Y:S01]  /*bc80*/  PRMT R13, R11, 0x7632, R13 ;  /* 0x000076320b0d7816 */ /* 0x000fe2000000000d */
[----:B------:R-:W-:Y:S01]  /*bc90*/  IMAD R33, R52, 0x2, R32 ;  /* 0x0000000234217824 */ /* 0x000fe200078e0220 */
[----:B------:R-:W-:Y:S02]  /*bca0*/  LEA R16, P0, R24, R56, 0x1 ;  /* 0x0000003818107211 */ /* 0x000fe400078008ff */
[-C--:B------:R-:W-:Y:S01]  /*bcb0*/  LEA.HI.X.SX32 R19, R25, R64.reuse, 0x1, P1 ;  /* 0x0000004019137211 */ /* 0x080fe200008f0eff */
[----:B------:R-:W-:Y:S01]  /*bcc0*/  IMAD R35, R52, 0x2, R33 ;  /* 0x0000000234237824 */ /* 0x000fe200078e0221 */
[----:B0-----:R-:W-:Y:S01]  /*bcd0*/  LEA.HI.X.SX32 R11, R28, R64, 0x1, P2 ;  /* 0x000000401c0b7211 */ /* 0x001fe200010f0eff */
[----:B------:R0:W-:Y:S01]  /*bce0*/  STG.E.U16 desc[UR22][R8.64], R13 ;  /* 0x0000000d08007986 */ /* 0x0001e2000c101516 */
[----:B------:R-:W-:Y:S01]  /*bcf0*/  LEA R22, P2, R0, R56, 0x1 ;  /* 0x0000003800167211 */ /* 0x000fe200078408ff */
[----:B------:R-:W-:Y:S01]  /*bd00*/  IMAD R38, R52, 0x2, R35 ;  /* 0x0000000234267824 */ /* 0x000fe200078e0223 */
[----:B------:R-:W-:-:S02]  /*bd10*/  LEA.HI.X.SX32 R17, R24, R64, 0x1, P0 ;  /* 0x0000004018117211 */ /* 0x000fc400000f0eff */
[-C--:B------:R-:W-:Y:S01]  /*bd20*/  LEA R12, P0, R26, R56.reuse, 0x1 ;  /* 0x000000381a0c7211 */ /* 0x080fe200078008ff */
[----:B------:R-:W-:Y:S01]  /*bd30*/  IMAD R39, R52, 0x2, R38 ;  /* 0x0000000234277824 */ /* 0x000fe200078e0226 */
[C---:B------:R-:W-:Y:S01]  /*bd40*/  LEA R20, P1, R27.reuse, R56, 0x1 ;  /* 0x000000381b147211 */ /* 0x040fe200078208ff */
[----:B-1----:R1:W-:Y:S01]  /*bd50*/  STG.E.U16 desc[UR22][R16.64], R60 ;  /* 0x0000003c10007986 */ /* 0x0023e2000c101516 */
[-C--:B------:R-:W-:Y:S01]  /*bd60*/  LEA.HI.X.SX32 R23, R0, R64.reuse, 0x1, P2 ;  /* 0x0000004000177211 */ /* 0x080fe200010f0eff */
[----:B------:R-:W-:Y:S01]  /*bd70*/  IMAD R41, R52, 0x2, R39 ;  /* 0x0000000234297824 */ /* 0x000fe200078e0227 */
[-C--:B------:R-:W-:Y:S02]  /*bd80*/  LEA.HI.X.SX32 R21, R27, R64.reuse, 0x1, P1 ;  /* 0x000000401b157211 */ /* 0x080fe400008f0eff */
[----:B0-----:R-:W-:Y:S01]  /*bd90*/  LEA.HI.X.SX32 R13, R26, R64, 0x1, P0 ;  /* 0x000000401a0d7211 */ /* 0x001fe200000f0eff */
[----:B------:R-:W-:Y:S01]  /*bda0*/  IMAD R0, R52, 0x2, R41 ;  /* 0x0000000234007824 */ /* 0x000fe200078e0229 */
[----:B------:R-:W-:-:S02]  /*bdb0*/  LEA R8, P0, R29, R56, 0x1 ;  /* 0x000000381d087211 */ /* 0x000fc400078008ff */
[----:B------:R-:W-:Y:S01]  /*bdc0*/  LEA R14, P1, R30, R56, 0x1 ;  /* 0x000000381e0e7211 */ /* 0x000fe200078208ff */
[----:B------:R-:W-:Y:S01]  /*bdd0*/  IMAD R43, R52, 0x2, R0 ;  /* 0x00000002342b7824 */ /* 0x000fe200078e0200 */
[-C--:B------:R-:W-:Y:S02]  /*bde0*/  LEA.HI.X.SX32 R9, R29, R64.reuse, 0x1, P0 ;  /* 0x000000401d097211 */ /* 0x080fe400000f0eff */
[----:B------:R-:W-:Y:S01]  /*bdf0*/  LEA.HI.X.SX32 R15, R30, R64, 0x1, P1 ;  /* 0x000000401e0f7211 */ /* 0x000fe200008f0eff */
[----:B------:R-:W-:Y:S01]  /*be00*/  IMAD R45, R52, 0x2, R43 ;  /* 0x00000002342d7824 */ /* 0x000fe200078e022b */
[-C--:B------:R-:W-:Y:S02]  /*be10*/  LEA R24, P0, R31, R56.reuse, 0x1 ;  /* 0x000000381f187211 */ /* 0x080fe400078008ff */
[-C--:B------:R-:W-:Y:S01]  /*be20*/  LEA R26, P1, R32, R56.reuse, 0x1 ;  /* 0x00000038201a7211 */ /* 0x080fe200078208ff */
[----:B------:R-:W-:Y:S01]  /*be30*/  IMAD R47, R52, 0x2, R45 ;  /* 0x00000002342f7824 */ /* 0x000fe200078e022d */
[----:B------:R-:W-:-:S02]  /*be40*/  LEA R28, P2, R33, R56, 0x1 ;  /* 0x00000038211c7211 */ /* 0x000fc400078408ff */
[-C--:B------:R-:W-:Y:S01]  /*be50*/  LEA.HI.X.SX32 R25, R31, R64.reuse, 0x1, P0 ;  /* 0x000000401f197211 */ /* 0x080fe200000f0eff */
[----:B------:R-:W-:Y:S01]  /*be60*/  IMAD R49, R52, 0x2, R47 ;  /* 0x0000000234317824 */ /* 0x000fe200078e022f */
[----:B------:R-:W-:Y:S02]  /*be70*/  LEA.HI.X.SX32 R27, R32, R64, 0x1, P1 ;  /* 0x00000040201b7211 */ /* 0x000fe400008f0eff */
[-C--:B------:R-:W-:Y:S01]  /*be80*/  LEA R30, P0, R35, R56.reuse, 0x1 ;  /* 0x00000038231e7211 */ /* 0x080fe200078008ff */
[----:B------:R-:W-:Y:S01]  /*be90*/  IMAD R51, R52, 0x2, R49 ;  /* 0x0000000234337824 */ /* 0x000fe200078e0231 */
[----:B------:R-:W-:Y:S02]  /*bea0*/  LEA R32, P1, R38, R56, 0x1 ;  /* 0x0000003826207211 */ /* 0x000fe400078208ff */
[----:B------:R-:W-:Y:S02]  /*beb0*/  LEA.HI.X.SX32 R29, R33, R64, 0x1, P2 ;  /* 0x00000040211d7211 */ /* 0x000fe400010f0eff */
[----:B------:R-:W-:-:S02]  /*bec0*/  LEA R34, P2, R39, R56, 0x1 ;  /* 0x0000003827227211 */ /* 0x000fc400078408ff */
[-C--:B------:R-:W-:Y:S02]  /*bed0*/  LEA.HI.X.SX32 R31, R35, R64.reuse, 0x1, P0 ;  /* 0x00000040231f7211 */ /* 0x080fe400000f0eff */
[----:B------:R-:W-:Y:S02]  /*bee0*/  LEA.HI.X.SX32 R33, R38, R64, 0x1, P1 ;  /* 0x0000004026217211 */ /* 0x000fe400008f0eff */
[-C--:B------:R-:W-:Y:S02]  /*bef0*/  LEA R38, P0, R41, R56.reuse, 0x1 ;  /* 0x0000003829267211 */ /* 0x080fe400078008ff */
[----:B------:R-:W-:Y:S02]  /*bf00*/  LEA R40, P1, R0, R56, 0x1 ;  /* 0x0000003800287211 */ /* 0x000fe400078208ff */
[-C--:B------:R-:W-:Y:S02]  /*bf10*/  LEA.HI.X.SX32 R35, R39, R64.reuse, 0x1, P2 ;  /* 0x0000004027237211 */ /* 0x080fe400010f0eff */
[----:B------:R-:W-:-:S02]  /*bf20*/  LEA.HI.X.SX32 R39, R41, R64, 0x1, P0 ;  /* 0x0000004029277211 */ /* 0x000fc400000f0eff */
[----:B------:R-:W-:Y:S01]  /*bf30*/  LEA.HI.X.SX32 R41, R0, R64, 0x1, P1 ;  /* 0x0000004000297211 */ /* 0x000fe200008f0eff */
[C---:B------:R-:W-:Y:S01]  /*bf40*/  IMAD R0, R52.reuse, 0x2, R51 ;  /* 0x0000000234007824 */ /* 0x040fe200078e0233 */
[-C--:B------:R-:W-:Y:S02]  /*bf50*/  LEA R42, P2, R43, R56.reuse, 0x1 ;  /* 0x000000382b2a7211 */ /* 0x080fe400078408ff */
[----:B------:R-:W-:Y:S01]  /*bf60*/  LEA R44, P0, R45, R56, 0x1 ;  /* 0x000000382d2c7211 */ /* 0x000fe200078008ff */
[C---:B------:R-:W-:Y:S01]  /*bf70*/  IMAD R55, R52.reuse, 0x2, R0 ;  /* 0x0000000234377824 */ /* 0x040fe200078e0200 */
[----:B------:R-:W-:Y:S02]  /*bf80*/  LEA.HI.X.SX32 R43, R43, R64, 0x1, P2 ;  /* 0x000000402b2b7211 */ /* 0x000fe400010f0eff */
[-C--:B------:R-:W-:Y:S01]  /*bf90*/  LEA R46, P1, R47, R56.reuse, 0x1 ;  /* 0x000000382f2e7211 */ /* 0x080fe200078208ff */
[----:B------:R-:W-:Y:S01]  /*bfa0*/  IMAD R57, R52, 0x2, R55 ;  /* 0x0000000234397824 */ /* 0x000fe200078e0237 */
[----:B------:R-:W-:-:S02]  /*bfb0*/  LEA R48, P2, R49, R56, 0x1 ;  /* 0x0000003831307211 */ /* 0x000fc400078408ff */
[-C--:B------:R-:W-:Y:S02]  /*bfc0*/  LEA.HI.X.SX32 R45, R45, R64.reuse, 0x1, P0 ;  /* 0x000000402d2d7211 */ /* 0x080fe400000f0eff */
[-C--:B------:R-:W-:Y:S02]  /*bfd0*/  LEA.HI.X.SX32 R47, R47, R64.reuse, 0x1, P1 ;  /* 0x000000402f2f7211 */ /* 0x080fe400008f0eff */
[----:B------:R-:W-:Y:S02]  /*bfe0*/  LEA.HI.X.SX32 R49, R49, R64, 0x1, P2 ;  /* 0x0000004031317211 */ /* 0x000fe400010f0eff */
[-C--:B------:R-:W-:Y:S02]  /*bff0*/  LEA R50, P0, R51, R56.reuse, 0x1 ;  /* 0x0000003833327211 */ /* 0x080fe400078008ff */
[-C--:B------:R-:W-:Y:S02]  /*c000*/  LEA R52, P1, R0, R56.reuse, 0x1 ;  /* 0x0000003800347211 */ /* 0x080fe400078208ff */
[----:B------:R-:W-:-:S02]  /*c010*/  LEA R54, P2, R55, R56, 0x1 ;  /* 0x0000003837367211 */ /* 0x000fc400078408ff */
[----:B------:R-:W-:Y:S02]  /*c020*/  LEA R56, P3, R57, R56, 0x1 ;  /* 0x0000003839387211 */ /* 0x000fe400078608ff */
[-C--:B------:R-:W-:Y:S02]  /*c030*/  LEA.HI.X.SX32 R51, R51, R64.reuse, 0x1, P0 ;  /* 0x0000004033337211 */ /* 0x080fe400000f0eff */
[-C--:B------:R-:W-:Y:S02]  /*c040*/  LEA.HI.X.SX32 R53, R0, R64.reuse, 0x1, P1 ;  /* 0x0000004000357211 */ /* 0x080fe400008f0eff */
[-C--:B------:R-:W-:Y:S02]  /*c050*/  LEA.HI.X.SX32 R55, R55, R64.reuse, 0x1, P2 ;  /* 0x0000004037377211 */ /* 0x080fe400010f0eff */
[----:B------:R-:W-:Y:S02]  /*c060*/  LEA.HI.X.SX32 R57, R57, R64, 0x1, P3 ;  /* 0x0000004039397211 */ /* 0x000fe400018f0eff */
[----:B------:R-:W0:Y:S01]  /*c070*/  LDS.128 R64, [R58+0x1000] ;  /* 0x001000003a407984 */ /* 0x000e220000000c00 */
[----:B------:R-:W-:-:S02]  /*c080*/  PRMT R0, R60, 0x7632, R0 ;  /* 0x000076323c007816 */ /* 0x000fc40000000000 */
[----:B-1----:R-:W-:Y:S02]  /*c090*/  PRMT R17, R61, 0x7632, R17 ;  /* 0x000076323d117816 */ /* 0x002fe40000000011 */
[----:B------:R-:W-:Y:S01]  /*c0a0*/  ISETP.GE.U32.AND P0, PT, R59, 0x80, PT ;  /* 0x000000803b00780c */ /* 0x000fe20003f06070 */
[----:B------:R1:W-:Y:S04]  /*c0b0*/  STG.E.U16 desc[UR22][R18.64], R0 ;  /* 0x0000000012007986 */ /* 0x0003e8000c101516 */
[----:B------:R2:W-:Y:S04]  /*c0c0*/  STG.E.U16 desc[UR22][R12.64], R61 ;  /* 0x0000003d0c007986 */ /* 0x0005e8000c101516 */
[----:B------:R3:W-:Y:S04]  /*c0d0*/  STG.E.U16 desc[UR22][R20.64], R17 ;  /* 0x0000001114007986 */ /* 0x0007e8000c101516 */
[----:B------:R4:W-:Y:S01]  /*c0e0*/  STG.E.U16 desc[UR22][R10.64], R62 ;  /* 0x0000003e0a007986 */ /* 0x0009e2000c101516 */
[----:B-1----:R-:W-:Y:S01]  /*c0f0*/  IMAD.HI R0, R2, 0x4, RZ ;  /* 0x0000000402007827 */ /* 0x002fe200078e02ff */
[----:B--2---:R-:W-:-:S02]  /*c100*/  PRMT R13, R62, 0x7632, R13 ;  /* 0x000076323e0d7816 */ /* 0x004fc4000000000d */
[----:B---3--:R-:W-:-:S03]  /*c110*/  PRMT R17, R6, 0x7632, R17 ;  /* 0x0000763206117816 */ /* 0x008fc60000000011 */
[----:B------:R1:W-:Y:S01]  /*c120*/  STG.E.U16 desc[UR22][R8.64], R13 ;  /* 0x0000000d08007986 */ /* 0x0003e2000c101516 */
[----:B------:R-:W-:Y:S02]  /*c130*/  PRMT R20, R7, 0x7632, R20 ;  /* 0x0000763207147816 */ /* 0x000fe40000000014 */
[----:B----4-:R-:W-:Y:S01]  /*c140*/  PRMT R11, R63, 0x7632, R11 ;  /* 0x000076323f0b7816 */ /* 0x010fe2000000000b */
[----:B------:R2:W-:Y:S04]  /*c150*/  STG.E.U16 desc[UR22][R14.64], R63 ;  /* 0x0000003f0e007986 */ /* 0x0005e8000c101516 */
[----:B------:R0:W-:Y:S01]  /*c160*/  STG.E.U16 desc[UR22][R22.64], R11 ;  /* 0x0000000b16007986 */ /* 0x0001e2000c101516 */
[----:B-1----:R-:W-:-:S03]  /*c170*/  PRMT R9, R4, 0x7632, R9 ;  /* 0x0000763204097816 */ /* 0x002fc60000000009 */
[----:B------:R1:W-:Y:S01]  /*c180*/  STG.E.U16 desc[UR22][R24.64], R4 ;  /* 0x0000000418007986 */ /* 0x0003e2000c101516 */
[----:B--2---:R-:W-:-:S03]  /*c190*/  PRMT R15, R5, 0x7632, R15 ;  /* 0x00007632050f7816 */ /* 0x004fc6000000000f */
[----:B------:R2:W-:Y:S01]  /*c1a0*/  STG.E.U16 desc[UR22][R26.64], R9 ;  /* 0x000000091a007986 */ /* 0x0005e2000c101516 */
[----:B0-----:R-:W-:-:S03]  /*c1b0*/  PRMT R22, R64, 0x7632, R22 ;  /* 0x0000763240167816 */ /* 0x001fc60000000016 */
[----:B------:R0:W-:Y:S04]  /*c1c0*/  STG.E.U16 desc[UR22][R28.64], R5 ;  /* 0x000000051c007986 */ /* 0x0001e8000c101516 */
[----:B------:R-:W-:Y:S01]  /*c1d0*/  STG.E.U16 desc[UR22][R30.64], R15 ;  /* 0x0000000f1e007986 */ /* 0x000fe2000c101516 */
[----:B-1----:R-:W-:-:S03]  /*c1e0*/  PRMT R24, R65, 0x7632, R24 ;  /* 0x0000763241187816 */ /* 0x002fc60000000018 */
[----:B------:R-:W-:Y:S01]  /*c1f0*/  STG.E.U16 desc[UR22][R32.64], R6 ;  /* 0x0000000620007986 */ /* 0x000fe2000c101516 */
[----:B--2---:R-:W-:-:S03]  /*c200*/  PRMT R26, R66, 0x7632, R26 ;  /* 0x00007632421a7816 */ /* 0x004fc6000000001a */
[----:B------:R-:W-:Y:S01]  /*c210*/  STG.E.U16 desc[UR22][R34.64], R17 ;  /* 0x0000001122007986 */ /* 0x000fe2000c101516 */
[----:B0-----:R-:W-:Y:S01]  /*c220*/  PRMT R28, R67, 0x7632, R28 ;  /* 0x00007632431c7816 */ /* 0x001fe2000000001c */
[----:B------:R-:W-:Y:S02]  /*c230*/  IMAD.SHL.U32 R5, R2, 0x4, RZ ;  /* 0x0000000402057824 */ /* 0x000fe400078e00ff */
[----:B------:R0:W-:Y:S04]  /*c240*/  STG.E.U16 desc[UR22][R38.64], R7 ;  /* 0x0000000726007986 */ /* 0x0001e8000c101516 */
[----:B------:R-:W-:Y:S04]  /*c250*/  STG.E.U16 desc[UR22][R40.64], R20 ;  /* 0x0000001428007986 */ /* 0x000fe8000c101516 */
[----:B------:R-:W-:Y:S04]  /*c260*/  STG.E.U16 desc[UR22][R42.64], R64 ;  /* 0x000000402a007986 */ /* 0x000fe8000c101516 */
[----:B------:R-:W-:Y:S01]  /*c270*/  STG.E.U16 desc[UR22][R44.64], R22 ;  /* 0x000000162c007986 */ /* 0x000fe2000c101516 */
[----:B0-----:R-:W0:Y:S03]  /*c280*/  LDC.64 R6, c[0x0][0x3a0] ;  /* 0x0000e800ff067b82 */ /* 0x001e260000000a00 */
[----:B------:R-:W-:Y:S04]  /*c290*/  STG.E.U16 desc[UR22][R46.64], R65 ;  /* 0x000000412e007986 */ /* 0x000fe8000c101516 */
[----:B------:R-:W-:Y:S04]  /*c2a0*/  STG.E.U16 desc[UR22][R48.64], R24 ;  /* 0x0000001830007986 */ /* 0x000fe8000c101516 */
[----:B------:R-:W-:Y:S04]  /*c2b0*/  STG.E.U16 desc[UR22][R50.64], R66 ;  /* 0x0000004232007986 */ /* 0x000fe8000c101516 */
[----:B------:R-:W-:Y:S04]  /*c2c0*/  STG.E.U16 desc[UR22][R52.64], R26 ;  /* 0x0000001a34007986 */ /* 0x000fe8000c101516 */
[----:B------:R-:W-:Y:S04]  /*c2d0*/  STG.E.U16 desc[UR22][R54.64], R67 ;  /* 0x0000004336007986 */ /* 0x000fe8000c101516 */
[----:B------:R-:W-:Y:S01]  /*c2e0*/  STG.E.U16 desc[UR22][R56.64], R28 ;  /* 0x0000001c38007986 */ /* 0x000fe2000c101516 */
[----:B------:R-:W-:Y:S01]  /*c2f0*/  BAR.SYNC.DEFER_BLOCKING 0x0 ;  /* 0x0000000000007b1d */ /* 0x000fe20000010000 */
[----:B0-----:R-:W-:-:S05]  /*c300*/  IADD3 R2, P1, P2, R5, UR6, R6 ;  /* 0x0000000605027c10 */ /* 0x001fca000fa3e006 */
[----:B------:R0:W-:Y:S02]  /*c310*/  STSM.16.M88 [R3], R36 ;  /* 0x0000002403007844 */ /* 0x0001e40000000000 */
[----:B------:R-:W-:Y:S01]  /*c320*/  BAR.SYNC.DEFER_BLOCKING 0x0 ;  /* 0x0000000000007b1d */ /* 0x000fe20000010000 */
[----:B0-----:R-:W-:-:S05]  /*c330*/  IADD3.X R3, PT, PT, R0, UR5, R7, P1, P2 ;  /* 0x0000000500037c10 */ /* 0x001fca0008fe4407 */
[----:B------:R-:W0:Y:S04]  /*c340*/  LDSM.16.M88 R37, [R37+UR7] ;  /* 0x000000072525783b */ /* 0x000e280008000000 */
[----:B0-----:R0:W-:Y:S01]  /*c350*/  @!P0 STG.E desc[UR22][R2.64], R37 ;  /* 0x0000002502008986 */ /* 0x0011e2000c101916 */
[----:B------:R-:W-:Y:S06]  /*c360*/  BAR.SYNC.DEFER_BLOCKING 0x0 ;  /* 0x0000000000007b1d */ /* 0x000fec0000010000 */
[----:B------:R-:W-:Y:S05]  /*c370*/  BRA.U UP1, `(.L_x_20) ;  /* 0x0000000101a07547 */ /* 0x000fea000b800000 */
[----:B------:R-:W1:Y:S01]  /*c380*/  S2UR UR5, SR_CgaCtaId ;  /* 0x00000000000579c3 */ /* 0x000e620000008800 */
[----:B------:R-:W-:Y:S01]  /*c390*/  NOP ;  /* 0x0000000000007918 */ /* 0x000fe20000000000 */
[----:B------:R-:W-:Y:S01]  /*c3a0*/  UMOV UR4, 0x50 ;  /* 0x0000005000047882 */ /* 0x000fe20000000000 */
[----:B------:R-:W-:Y:S02]  /*c3b0*/  IMAD.U32 R0, RZ, RZ, UR8 ;  /* 0x00000008ff007e24 */ /* 0x000fe4000f8e00ff */
[----:B0-----:R-:W-:Y:S02]  /*c3c0*/  IMAD.MOV.U32 R3, RZ, RZ, 0xff ;  /* 0x000000ffff037424 */ /* 0x001fe400078e00ff */
[----:B------:R-:W-:Y:S01]  /*c3d0*/  IMAD.MOV.U32 R7, RZ, RZ, 0x1 ;  /* 0x00000001ff077424 */ /* 0x000fe200078e00ff */
[----:B------:R-:W-:-:S04]  /*c3e0*/  LOP3.LUT R0, R0, 0xffff, RZ, 0xc0, !PT ;  /* 0x0000ffff00007812 */ /* 0x000fc800078ec0ff */
[----:B------:R-:W-:-:S05]  /*c3f0*/  SHF.R.U32.HI R0, RZ, 0x5, R0 ;  /* 0x00000005ff007819 */ /* 0x000fca0000011600 */
[----:B------:R-:W-:Y:S01]  /*c400*/  VIADD R2, R0, 0x10 ;  /* 0x0000001000027836 */ /* 0x000fe20000000000 */
[----:B------:R-:W-:Y:S01]  /*c410*/  SHF.L.U32 R0, R3, R0, RZ ;  /* 0x0000000003007219 */ /* 0x000fe200000006ff */
[----:B-1----:R-:W-:-:S03]  /*c420*/  ULEA UR6, UR5, UR4, 0x18 ;  /* 0x0000000405067291 */ /* 0x002fc6000f8ec0ff */
[----:B------:R-:W-:-:S04]  /*c430*/  SHF.L.U32 R3, R7, R2, RZ ;  /* 0x0000000207037219 */ /* 0x000fc800000006ff */
[----:B------:R-:W-:Y:S02]  /*c440*/  LOP3.LUT R0, R3, R0, RZ, 0xfc, !PT ;  /* 0x0000000003007212 */ /* 0x000fe400078efcff */
[----:B------:R-:W0:Y:S02]  /*c450*/  LDS R5, [UR6] ;  /* 0x00000006ff057984 */ /* 0x000e240008000800 */
[C---:B------:R-:W-:Y:S02]  /*c460*/  LOP3.LUT R2, R0.reuse, 0xffff, RZ, 0xc0, !PT ;  /* 0x0000ffff00027812 */ /* 0x040fe400078ec0ff */
[----:B0-----:R-:W-:-:S04]  /*c470*/  LOP3.LUT R3, R0, 0xffff, R5, 0x80, !PT ;  /* 0x0000ffff00037812 */ /* 0x001fc800078e8005 */
[----:B------:R-:W-:-:S13]  /*c480*/  ISETP.NE.AND P0, PT, R3, R2, PT ;  /* 0x000000020300720c */ /* 0x000fda0003f05270 */
[----:B------:R-:W-:Y:S05]  /*c490*/  @P0 BRA `(.L_x_21) ;  /* 0x0000000000500947 */ /* 0x000fea0003800000 */
[----:B------:R-:W-:Y:S02]  /*c4a0*/  SHF.R.U32.HI R5, RZ, 0x10, R5 ;  /* 0x00000010ff057819 */ /* 0x000fe40000011605 */
[----:B------:R-:W-:-:S04]  /*c4b0*/  SHF.R.U32.HI R2, RZ, 0x10, R0 ;  /* 0x00000010ff027819 */ /* 0x000fc80000011600 */
[----:B------:R-:W-:-:S04]  /*c4c0*/  LOP3.LUT R5, R5, R2, RZ, 0xc0, !PT ;  /* 0x0000000205057212 */ /* 0x000fc800078ec0ff */
[----:B------:R-:W-:-:S13]  /*c4d0*/  ISETP.NE.AND P0, PT, R5, R2, PT ;  /* 0x000000020500720c */ /* 0x000fda0003f05270 */
[----:B------:R-:W-:Y:S05]  /*c4e0*/  @P0 BRA `(.L_x_22) ;  /* 0x0000000000300947 */ /* 0x000fea0003800000 */
[----:B------:R-:W-:Y:S01]  /*c4f0*/  R2UR UR4, R0 ;  /* 0x00000000000472ca */ /* 0x000fe200000e0000 */
[----:B------:R-:W-:Y:S01]  /*c500*/  VOTEU.ANY UR5, UPT, PT ;  /* 0x0000000000057886 */ /* 0x000fe200038e0100 */
[----:B------:R-:W0:Y:S01]  /*c510*/  S2R R0, SR_LANEID ;  /* 0x0000000000007919 */ /* 0x000e220000000000 */
[----:B------:R-:W-:-:S10]  /*c520*/  UFLO.U32 UR5, UR5 ;  /* 0x00000005000572bd */ /* 0x000fd400080e0000 */
[----:B------:R-:W-:-:S06]  /*c530*/  ULOP3.LUT UR4, URZ, UR4, URZ, 0x33, !UPT ;  /* 0x00000004ff047292 */ /* 0x000fcc000f8e33ff */
[----:B------:R-:W-:-:S04]  /*c540*/  IMAD.U32 R2, RZ, RZ, UR4 ;  /* 0x00000004ff027e24 */ /* 0x000fc8000f8e00ff */
[----:B------:R-:W1:Y:S02]  /*c550*/  REDUX UR7, R2 ;  /* 0x00000000020773c4 */ /* 0x000e640000000000 */
[----:B------:R2:W-:Y:S01]  /*c560*/  UTCATOMSWS.AND URZ, UR4 ;  /* 0x0000000400ff79e3 */ /* 0x0005e20008000000 */
[----:B0-----:R-:W-:Y:S01]  /*c570*/  ISETP.EQ.U32.AND P0, PT, R0, UR5, PT ;  /* 0x0000000500007c0c */ /* 0x001fe2000bf02070 */
[----:B-1----:R-:W-:-:S12]  /*c580*/  IMAD.U32 R0, RZ, RZ, UR7 ;  /* 0x00000007ff007e24 */ /* 0x002fd8000f8e00ff */
[----:B------:R2:W-:Y:S01]  /*c590*/  @P0 ATOMS.AND RZ, [UR6], R0 ;  /* 0x00000000ffff098c */ /* 0x0005e2000a800006 */
[----:B------:R-:W-:Y:S05]  /*c5a0*/  BRA `(.L_x_20) ;  /* 0x0000000000147947 */ /* 0x000fea0003800000 */
.L_x_22:
[----:B------:R-:W-:-:S07]  /*c5b0*/  MOV R2, 0xc5d0 ;  /* 0x0000c5d000027802 */ /* 0x000fce0000000f00 */
[----:B------:R-:W-:Y:S05]  /*c5c0*/  CALL.REL.NOINC `($__internal_0_$__cuda_sm10x_tcgen05_guardrail_trap_col_being_dealloced_not_returned_by_alloc) ;  /* 0x0000000000487944 */ /* 0x000fea0003c00000 */
[----:B------:R-:W-:Y:S05]  /*c5d0*/  BRA `(.L_x_20) ;  /* 0x0000000000087947 */ /* 0x000fea0003800000 */
.L_x_21:
[----:B------:R-:W-:-:S07]  /*c5e0*/  MOV R2, 0xc600 ;  /* 0x0000c60000027802 */ /* 0x000fce0000000f00 */
[----:B------:R-:W-:Y:S05]  /*c5f0*/  CALL.REL.NOINC `($__internal_2_$__cuda_sm10x_tcgen05_guardrail_trap_unallocated_columns_being_dealloced) ;  /* 0x0000000000547944 */ /* 0x000fea0003c00000 */
.L_x_20:
[----:B------:R-:W-:Y:S01]  /*c600*/  NOP ;  /* 0x0000000000007918 */ /* 0x000fe20000000000 */
[----:B--2---:R-:W-:Y:S05]  /*c610*/  EXIT ;  /* 0x000000000000794d */ /* 0x004fea0003800000 */
.L_x_8:
[----:B------:R-:W1:Y:S02]  /*c620*/  SYNCS.PHASECHK.TRANS64.TRYWAIT P2, [UR7+0x8000], RZ ;  /* 0x008000ffff0075a7 */ /* 0x000e640008041107 */
[----:B-1----:R-:W-:Y:S05]  /*c630*/  @!P2 BRA `(.L_x_8) ;  /* 0xfffffffc00f8a947 */ /* 0x002fea000383ffff */
[----:B------:R-:W-:Y:S05]  /*c640*/  BRA `(.L_x_7) ;  /* 0xffffff5800fc7947 */ /* 0x000fea000383ffff */
.L_x_14:
[----:B------:R-:W1:Y:S02]  /*c650*/  SYNCS.PHASECHK.TRANS64.TRYWAIT P0, [UR7+0x10010], RZ ;  /* 0x010010ffff0075a7 */ /* 0x000e640008001107 */
[----:B-1----:R-:W-:Y:S05]  /*c660*/  @!P0 BRA `(.L_x_14) ;  /* 0xfffffffc00f88947 */ /* 0x002fea000383ffff */
[----:B------:R-:W-:Y:S05]  /*c670*/  BRA `(.L_x_23) ;  /* 0xffffffa400a87947 */ /* 0x000fea000383ffff */
.L_x_15:
[----:B0-----:R-:W-:-:S04]  /*c680*/  IMAD.U32 R41, RZ, RZ, UR66 ;  /* 0x00000042ff297e24 */ /* 0x001fc8000f8e00ff */
[----:B------:R-:W0:Y:S02]  /*c690*/  SYNCS.PHASECHK.TRANS64.TRYWAIT P0, [UR10], R41 ;  /* 0x00000029ff0075a7 */ /* 0x000e24000800110a */
[----:B0-----:R-:W-:Y:S05]  /*c6a0*/  @!P0 BRA `(.L_x_15) ;  /* 0xfffffffc00f48947 */ /* 0x001fea000383ffff */
[----:B------:R-:W-:Y:S05]  /*c6b0*/  BRA `(.L_x_24) ;  /* 0xffffffd400647947 */ /* 0x000fea000383ffff */
.L_x_19:
[----:B------:R-:W0:Y:S02]  /*c6c0*/  SYNCS.PHASECHK.TRANS64.TRYWAIT P0, [UR10], R4 ;  /* 0x00000004ff0075a7 */ /* 0x000e24000800110a */
[----:B0-----:R-:W-:Y:S05]  /*c6d0*/  @!P0 BRA `(.L_x_19) ;  /* 0xfffffffc00f88947 */ /* 0x001fea000383ffff */
[----:B------:R-:W-:Y:S05]  /*c6e0*/  BRA `(.L_x_18) ;  /* 0xffffffe400a87947 */ /* 0x000fea000383ffff */
        .weak           $__internal_0_$__cuda_sm10x_tcgen05_guardrail_trap_col_being_dealloced_not_returned_by_alloc
        .type           $__internal_0_$__cuda_sm10x_tcgen05_guardrail_trap_col_being_dealloced_not_returned_by_alloc,@function
        .size           $__internal_0_$__cuda_sm10x_tcgen05_guardrail_trap_col_being_dealloced_not_returned_by_alloc,($__internal_1_$__cuda_sm10x_tcgen05_guardrail_trap_phase_invalid_during_alloc - $__internal_0_$__cuda_sm10x_tcgen05_guardrail_trap_col_being_dealloced_not_returned_by_alloc)
$__internal_0_$__cuda_sm10x_tcgen05_guardrail_trap_col_being_dealloced_not_returned_by_alloc:
[----:B------:R-:W-:Y:S05]  /*c6f0*/  BPT.TRAP 0x1 ;  /* 0x000000040000795c */ /* 0x000fea0000300000 */
[----:B------:R-:W-:-:S04]  /*c700*/  IMAD.MOV.U32 R3, RZ, RZ, 0x0 ;  /* 0x00000000ff037424 */ /* 0x000fc800078e00ff */
[----:B------:R-:W-:Y:S05]  /*c710*/  RET.REL.NODEC R2 `(attn_fwd) ;  /* 0xffffff3802387950 */ /* 0x000fea0003c3ffff */
        .weak           $__internal_1_$__cuda_sm10x_tcgen05_guardrail_trap_phase_invalid_during_alloc
        .type           $__internal_1_$__cuda_sm10x_tcgen05_guardrail_trap_phase_invalid_during_alloc,@function
        .size           $__internal_1_$__cuda_sm10x_tcgen05_guardrail_trap_phase_invalid_during_alloc,($__internal_2_$__cuda_sm10x_tcgen05_guardrail_trap_unallocated_columns_being_dealloced - $__internal_1_$__cuda_sm10x_tcgen05_guardrail_trap_phase_invalid_during_alloc)
$__internal_1_$__cuda_sm10x_tcgen05_guardrail_trap_phase_invalid_during_alloc:
[----:B------:R-:W-:Y:S05]  /*c720*/  BPT.TRAP 0x1 ;  /* 0x000000040000795c */ /* 0x000fea0000300000 */
[----:B------:R-:W-:-:S04]  /*c730*/  IMAD.MOV.U32 R3, RZ, RZ, 0x0 ;  /* 0x00000000ff037424 */ /* 0x000fc800078e00ff */
[----:B------:R-:W-:Y:S05]  /*c740*/  RET.REL.NODEC R2 `(attn_fwd) ;  /* 0xffffff38022c7950 */ /* 0x000fea0003c3ffff */
        .weak           $__internal_2_$__cuda_sm10x_tcgen05_guardrail_trap_unallocated_columns_being_dealloced
        .type           $__internal_2_$__cuda_sm10x_tcgen05_guardrail_trap_unallocated_columns_being_dealloced,@function
        .size           $__internal_2_$__cuda_sm10x_tcgen05_guardrail_trap_unallocated_columns_being_dealloced,(.L_x_28 - $__internal_2_$__cuda_sm10x_tcgen05_guardrail_trap_unallocated_columns_being_dealloced)
$__internal_2_$__cuda_sm10x_tcgen05_guardrail_trap_unallocated_columns_being_dealloced:
[----:B------:R-:W-:Y:S05]  /*c750*/  BPT.TRAP 0x1 ;  /* 0x000000040000795c */ /* 0x000fea0000300000 */
[----:B------:R-:W-:-:S04]  /*c760*/  IMAD.MOV.U32 R3, RZ, RZ, 0x0 ;  /* 0x00000000ff037424 */ /* 0x000fc800078e00ff */
[----:B------:R-:W-:Y:S05]  /*c770*/  RET.REL.NODEC R2 `(attn_fwd) ;  /* 0xffffff3802207950 */ /* 0x000fea0003c3ffff */
.L_x_25:
[----:B------:R-:W-:-:S00]  /*c780*/  BRA `(.L_x_25) ;  /* 0xfffffffc00fc7947 */ /* 0x000fc0000383ffff */
[----:B------:R-:W-:-:S00]  /*c790*/  NOP ;  /* 0x0000000000007918 */ /* 0x000fc00000000000 */
        /* <DEDUP_REMOVED lines=14> */
.L_x_28:


//--------------------- .nv.global.init           --------------------------
	.section	.nv.global.init,"aw",@progbits
.nv.global.init:
	.type		_$_str,@object
	.size		_$_str,(.L_3 - _$_str)
_$_str:
        /*0000*/ 	.byte	0x5f, 0x5f, 0x43, 0x55, 0x44, 0x41, 0x5f, 0x46, 0x54, 0x5a, 0x00
.L_3:


//--------------------- .nv.shared.attn_fwd       --------------------------
	.section	.nv.shared.attn_fwd,"aw",@nobits
	.sectionflags	@""
	.align	16
	.zero		1024


//--------------------- .nv.shared.reserved.0     --------------------------
	.section	.nv.shared.reserved.0,"aw",@nobits
	.align	8
	.weak		__nv_reservedSMEM_offset_0_alias
	.size		__nv_reservedSMEM_offset_0_alias, 0, 64
	.other		__nv_reservedSMEM_offset_0_alias,@"STO_CUDA_RESERVED_SHARED STV_DEFAULT"
__nv_reservedSMEM_offset_0_alias:
	.zero		0
.nv.shared.reserved.0:
	.zero		64
	.weak		__nv_reservedSMEM_allocation_phase
	.type		__nv_reservedSMEM_allocation_phase,@object
	.size		__nv_reservedSMEM_allocation_phase,(.L_0 - __nv_reservedSMEM_allocation_phase)
__nv_reservedSMEM_allocation_phase:
	.zero		1
.L_0:
	.zero		7
	.weak		__nv_reservedSMEM_devtool_atexit_pc
	.type		__nv_reservedSMEM_devtool_atexit_pc,@object
	.size		__nv_reservedSMEM_devtool_atexit_pc,(__nv_reservedSMEM_allocation_mask - __nv_reservedSMEM_devtool_atexit_pc)
__nv_reservedSMEM_devtool_atexit_pc:
	.zero		8
	.weak		__nv_reservedSMEM_allocation_mask
	.type		__nv_reservedSMEM_allocation_mask,@object
	.size		__nv_reservedSMEM_allocation_mask,(.L_2 - __nv_reservedSMEM_allocation_mask)
__nv_reservedSMEM_allocation_mask:
	.zero		4
.L_2:


//--------------------- .nv.constant0.attn_fwd    --------------------------
	.section	.nv.constant0.attn_fwd,"a",@progbits
	.sectionflags	@""
	.align	4
.nv.constant0.attn_fwd:
	.zero		1032


//--------------------- SYMBOLS --------------------------

	.type		.nv.reservedSmem.offset0,@object
	.size		.nv.reservedSmem.offset0,0x4
	.type		.nv.reservedSmem.cap,@object
	.size		.nv.reservedSmem.cap,0x4
